	.target	sm_90a

	.elftype	@"ET_EXEC"


//--------------------- .note.nv.tkinfo           --------------------------
	.section	.note.nv.tkinfo,"",@"SHT_NOTE"
	.sectionflags	@"SHF_NOTE_NV_TKINFO"
	.tkinfo
        /*0018*/ 	.word	0x00000002
        /*0030*/ 	.string	""
        /*0030*/ 	.string	"ptxas"
        /*0030*/ 	.string	"Cuda compilation tools, release 13.0, V13.0.88"
        /*0030*/ 	.string	"Build cuda_13.0.r13.0/compiler.36424714_0"
        /*0030*/ 	.string	"-arch sm_90a -m 64 "



//--------------------- .note.nv.cuinfo           --------------------------
	.section	.note.nv.cuinfo,"",@"SHT_NOTE"
	.sectionflags	@"SHF_NOTE_NV_CUINFO"
        /*0018*/ 	.short	0x0002
        /*001a*/ 	.short	0x005a
        /*001c*/ 	.short	0x0082
	.zero		2


//--------------------- .nv.info                  --------------------------
	.section	.nv.info,"",@"SHT_CUDA_INFO"
	.align	4


	//----- nvinfo : EIATTR_REGCOUNT
	.align		4
        /*0000*/ 	.byte	0x04, 0x2f
        /*0002*/ 	.short	(.L_15 - .L_14)
	.align		4
.L_14:
        /*0004*/ 	.word	index@(_ZN7cutlass13device_kernelINS_4fmha6kernel28FmhaKernelTmaWarpSpecializedINS1_10collective33FmhaBwdMainloopTmaWarpSpecializedINS_6half_tEfN4cute5tupleIJNS7_1CILi128EEESA_NS9_ILi32EEEEEENS4_16FusionBwdAdapterINS4_14ResidualFusionEEEJEEENS4_17FmhaBwdEpilogueKVIS6_fNS8_IJNS9_ILi64EEESB_SA_EEEEENS2_23TileSchedulerBwdAdapterINS2_23IndividualTileSchedulerEEEJEEEEEvNT_6ParamsE)
        /*0008*/ 	.word	0x000000a8


	//----- nvinfo : EIATTR_FRAME_SIZE
	.align		4
.L_15:
        /*000c*/ 	.byte	0x04, 0x11
        /*000e*/ 	.short	(.L_17 - .L_16)
	.align		4
.L_16:
        /*0010*/ 	.word	index@(_ZN7cutlass13device_kernelINS_4fmha6kernel28FmhaKernelTmaWarpSpecializedINS1_10collective33FmhaBwdMainloopTmaWarpSpecializedINS_6half_tEfN4cute5tupleIJNS7_1CILi128EEESA_NS9_ILi32EEEEEENS4_16FusionBwdAdapterINS4_14ResidualFusionEEEJEEENS4_17FmhaBwdEpilogueKVIS6_fNS8_IJNS9_ILi64EEESB_SA_EEEEENS2_23TileSchedulerBwdAdapterINS2_23IndividualTileSchedulerEEEJEEEEEvNT_6ParamsE)
        /*0014*/ 	.word	0x00000100


	//----- nvinfo : EIATTR_MIN_STACK_SIZE
	.align		4
.L_17:
        /*0018*/ 	.byte	0x04, 0x12
        /*001a*/ 	.short	(.L_19 - .L_18)
	.align		4
.L_18:
        /*001c*/ 	.word	index@(_ZN7cutlass13device_kernelINS_4fmha6kernel28FmhaKernelTmaWarpSpecializedINS1_10collective33FmhaBwdMainloopTmaWarpSpecializedINS_6half_tEfN4cute5tupleIJNS7_1CILi128EEESA_NS9_ILi32EEEEEENS4_16FusionBwdAdapterINS4_14ResidualFusionEEEJEEENS4_17FmhaBwdEpilogueKVIS6_fNS8_IJNS9_ILi64EEESB_SA_EEEEENS2_23TileSchedulerBwdAdapterINS2_23IndividualTileSchedulerEEEJEEEEEvNT_6ParamsE)
        /*0020*/ 	.word	0x00000100
.L_19:


//--------------------- .nv.compat                --------------------------
	.section	.nv.compat,"",@"SHT_CUDA_COMPAT_INFO"
	.align	4
        /*0000*/ 	.byte	0x02, 0x09, 0x01, 0x00, 0x02, 0x02, 0x04, 0x00, 0x02, 0x05, 0x05, 0x00, 0x03, 0x07, 0x01, 0x01
        /*0010*/ 	.byte	0x02, 0x03, 0x01, 0x00, 0x02, 0x06, 0x01, 0x00, 0x04, 0x0b, 0x08, 0x00, 0x00, 0x00, 0x00, 0x00
        /*0020*/ 	.byte	0x00, 0x00, 0x00, 0x00


//--------------------- .nv.info._ZN7cutlass13device_kernelINS_4fmha6kernel28FmhaKernelTmaWarpSpecializedINS1_10collective33FmhaBwdMainloopTmaWarpSpecializedINS_6half_tEfN4cute5tupleIJNS7_1CILi128EEESA_NS9_ILi32EEEEEENS4_16FusionBwdAdapterINS4_14ResidualFusionEEEJEEENS4_17FmhaBwdEpilogueKVIS6_fNS8_IJNS9_ILi64EEESB_SA_EEEEENS2_23TileSchedulerBwdAdapterINS2_23IndividualTileSchedulerEEEJEEEEEvNT_6ParamsE --------------------------
	.section	.nv.info._ZN7cutlass13device_kernelINS_4fmha6kernel28FmhaKernelTmaWarpSpecializedINS1_10collective33FmhaBwdMainloopTmaWarpSpecializedINS_6half_tEfN4cute5tupleIJNS7_1CILi128EEESA_NS9_ILi32EEEEEENS4_16FusionBwdAdapterINS4_14ResidualFusionEEEJEEENS4_17FmhaBwdEpilogueKVIS6_fNS8_IJNS9_ILi64EEESB_SA_EEEEENS2_23TileSchedulerBwdAdapterINS2_23IndividualTileSchedulerEEEJEEEEEvNT_6ParamsE,"",@"SHT_CUDA_INFO"
	.sectionflags	@""
	.align	4


	//----- nvinfo : EIATTR_CUDA_API_VERSION
	.align		4
        /*0000*/ 	.byte	0x04, 0x37
        /*0002*/ 	.short	(.L_21 - .L_20)
.L_20:
        /*0004*/ 	.word	0x00000082


	//----- nvinfo : EIATTR_KPARAM_INFO
	.align		4
.L_21:
        /*0008*/ 	.byte	0x04, 0x17
        /*000a*/ 	.short	(.L_23 - .L_22)
.L_22:
        /*000c*/ 	.word	0x00000000
        /*0010*/ 	.short	0x0000
        /*0012*/ 	.short	0x0070
        /*0014*/ 	.byte	0x00, 0xf0, 0x01, 0x3a


	//----- nvinfo : EIATTR_SPARSE_MMA_MASK
	.align		4
.L_23:
        /*0018*/ 	.byte	0x03, 0x50
        /*001a*/ 	.short	0x0000


	//----- nvinfo : EIATTR_MAXREG_COUNT
	.align		4
        /*001c*/ 	.byte	0x03, 0x1b
        /*001e*/ 	.short	0x00a8


	//----- nvinfo : EIATTR_NUM_BARRIERS
	.align		4
        /*0020*/ 	.byte	0x02, 0x4c
        /*0022*/ 	.byte	0x02
	.zero		1


	//----- nvinfo : EIATTR_EXTERNS
	.align		4
        /*0024*/ 	.byte	0x04, 0x0f
        /*0026*/ 	.short	(.L_25 - .L_24)


	//   ....[0]....
	.align		4
.L_24:
        /*0028*/ 	.word	index@(__assertfail)


	//----- nvinfo : EIATTR_MERCURY_ISA_VERSION
	.align		4
.L_25:
        /*002c*/ 	.byte	0x03, 0x5f
        /*002e*/ 	.short	0x0101


	//----- nvinfo : EIATTR_INT_WARP_WIDE_INSTR_OFFSETS
	.align		4
        /*0030*/ 	.byte	0x04, 0x31
        /*0032*/ 	.short	(.L_27 - .L_26)


	//   ....[0]....
.L_26:
        /*0034*/ 	.word	0x000007e0


	//   ....[1]....
        /*0038*/ 	.word	0x000007f0


	//   ....[2]....
        /*003c*/ 	.word	0x00000800


	//   ....[3]....
        /*0040*/ 	.word	0x00000810


	//   ....[4]....
        /*0044*/ 	.word	0x00000820


	//----- nvinfo : EIATTR_COOP_GROUP_MASK_REGIDS
	.align		4
.L_27:
        /*0048*/ 	.byte	0x04, 0x29
        /*004a*/ 	.short	(.L_29 - .L_28)


	//   ....[0]....
.L_28:
        /*004c*/ 	.word	0xffffffff


	//   ....[1]....
        /*0050*/ 	.word	0xffffffff


	//   ....[2]....
        /*0054*/ 	.word	0xffffffff


	//   ....[3]....
        /*0058*/ 	.word	0xffffffff


	//   ....[4]....
        /*005c*/ 	.word	0xffffffff


	//   ....[5]....
        /*0060*/ 	.word	0xffffffff


	//----- nvinfo : EIATTR_COOP_GROUP_INSTR_OFFSETS
	.align		4
.L_29:
        /*0064*/ 	.byte	0x04, 0x28
        /*0066*/ 	.short	(.L_31 - .L_30)


	//   ....[0]....
.L_30:
        /*0068*/ 	.word	0x00000060


	//   ....[1]....
        /*006c*/ 	.word	0x00000090


	//   ....[2]....
        /*0070*/ 	.word	0x00000250


	//   ....[3]....
        /*0074*/ 	.word	0x00000480


	//   ....[4]....
        /*0078*/ 	.word	0x00000620


	//   ....[5]....
        /*007c*/ 	.word	0x00000780


	//----- nvinfo : EIATTR_REG_RECONFIG
	.align		4
.L_31:
        /*0080*/ 	.byte	0x01, 0x54
	.zero		2


	//----- nvinfo : EIATTR_SYSCALL_OFFSETS
	.align		4
        /*0084*/ 	.byte	0x04, 0x46
        /*0086*/ 	.short	(.L_33 - .L_32)


	//   ....[0]....
.L_32:
        /*0088*/ 	.word	0x00007190


	//   ....[1]....
        /*008c*/ 	.word	0x000072e0


	//   ....[2]....
        /*0090*/ 	.word	0x00007780


	//   ....[3]....
        /*0094*/ 	.word	0x000078b0


	//----- nvinfo : EIATTR_MBARRIER_INSTR_OFFSETS
	.align		4
.L_33:
        /*0098*/ 	.byte	0x04, 0x39
        /*009a*/ 	.short	(.L_35 - .L_34)


	//   ....[0]....
.L_34:
        /*009c*/ 	.word	0x000003f0
        /*00a0*/ 	.word	0x000000ff
        /*00a4*/ 	.word	0x0001c840
        /*00a8*/ 	.short	0x0100
        /*00aa*/ 	.byte	0x06
	.zero		1


	//   ....[1]....
        /*00ac*/ 	.word	0x00000400
        /*00b0*/ 	.word	0x000000ff
        /*00b4*/ 	.word	0x0001c860
        /*00b8*/ 	.short	0x0100
        /*00ba*/ 	.byte	0x06
	.zero		1


	//   ....[2]....
        /*00bc*/ 	.word	0x00000410
        /*00c0*/ 	.word	0x000000ff
        /*00c4*/ 	.word	0x0001c848
        /*00c8*/ 	.short	0x0100
        /*00ca*/ 	.byte	0x06
	.zero		1


	//   ....[3]....
        /*00cc*/ 	.word	0x00000420
        /*00d0*/ 	.word	0x000000ff
        /*00d4*/ 	.word	0x0001c868
        /*00d8*/ 	.short	0x0100
        /*00da*/ 	.byte	0x06
	.zero		1


	//   ....[4]....
        /*00dc*/ 	.word	0x00000430
        /*00e0*/ 	.word	0x000000ff
        /*00e4*/ 	.word	0x0001c850
        /*00e8*/ 	.short	0x0100
        /*00ea*/ 	.byte	0x06
	.zero		1


	//   ....[5]....
        /*00ec*/ 	.word	0x00000440
        /*00f0*/ 	.word	0x000000ff
        /*00f4*/ 	.word	0x0001c870
        /*00f8*/ 	.short	0x0100
        /*00fa*/ 	.byte	0x06
	.zero		1


	//   ....[6]....
        /*00fc*/ 	.word	0x00000450
        /*0100*/ 	.word	0x000000ff
        /*0104*/ 	.word	0x0001c858
        /*0108*/ 	.short	0x0100
        /*010a*/ 	.byte	0x06
	.zero		1


	//   ....[7]....
        /*010c*/ 	.word	0x00000460
        /*0110*/ 	.word	0x000000ff
        /*0114*/ 	.word	0x0001c878
        /*0118*/ 	.short	0x0100
        /*011a*/ 	.byte	0x06
	.zero		1


	//   ....[8]....
        /*011c*/ 	.word	0x00000590
        /*0120*/ 	.word	0x000000ff
        /*0124*/ 	.word	0x0001c800
        /*0128*/ 	.short	0x0100
        /*012a*/ 	.byte	0x06
	.zero		1


	//   ....[9]....
        /*012c*/ 	.word	0x000005a0
        /*0130*/ 	.word	0x000000ff
        /*0134*/ 	.word	0x0001c820
        /*0138*/ 	.short	0x0100
        /*013a*/ 	.byte	0x06
	.zero		1


	//   ....[10]....
        /*013c*/ 	.word	0x000005b0
        /*0140*/ 	.word	0x000000ff
        /*0144*/ 	.word	0x0001c808
        /*0148*/ 	.short	0x0100
        /*014a*/ 	.byte	0x06
	.zero		1


	//   ....[11]....
        /*014c*/ 	.word	0x000005c0
        /*0150*/ 	.word	0x000000ff
        /*0154*/ 	.word	0x0001c828
        /*0158*/ 	.short	0x0100
        /*015a*/ 	.byte	0x06
	.zero		1


	//   ....[12]....
        /*015c*/ 	.word	0x000005d0
        /*0160*/ 	.word	0x000000ff
        /*0164*/ 	.word	0x0001c810
        /*0168*/ 	.short	0x0100
        /*016a*/ 	.byte	0x06
	.zero		1


	//   ....[13]....
        /*016c*/ 	.word	0x000005e0
        /*0170*/ 	.word	0x000000ff
        /*0174*/ 	.word	0x0001c830
        /*0178*/ 	.short	0x0100
        /*017a*/ 	.byte	0x06
	.zero		1


	//   ....[14]....
        /*017c*/ 	.word	0x000005f0
        /*0180*/ 	.word	0x000000ff
        /*0184*/ 	.word	0x0001c818
        /*0188*/ 	.short	0x0100
        /*018a*/ 	.byte	0x06
	.zero		1


	//   ....[15]....
        /*018c*/ 	.word	0x00000600
        /*0190*/ 	.word	0x000000ff
        /*0194*/ 	.word	0x0001c838
        /*0198*/ 	.short	0x0100
        /*019a*/ 	.byte	0x06
	.zero		1


	//   ....[16]....
        /*019c*/ 	.word	0x00000730
        /*01a0*/ 	.word	0x000000ff
        /*01a4*/ 	.word	0x0001c880
        /*01a8*/ 	.short	0x0100
        /*01aa*/ 	.byte	0x06
	.zero		1


	//   ....[17]....
        /*01ac*/ 	.word	0x00000740
        /*01b0*/ 	.word	0x000000ff
        /*01b4*/ 	.word	0x0001c890
        /*01b8*/ 	.short	0x0100
        /*01ba*/ 	.byte	0x06
	.zero		1


	//   ....[18]....
        /*01bc*/ 	.word	0x00000750
        /*01c0*/ 	.word	0x000000ff
        /*01c4*/ 	.word	0x0001c888
        /*01c8*/ 	.short	0x0100
        /*01ca*/ 	.byte	0x06
	.zero		1


	//   ....[19]....
        /*01cc*/ 	.word	0x00000760
        /*01d0*/ 	.word	0x000000ff
        /*01d4*/ 	.word	0x0001c898
        /*01d8*/ 	.short	0x0100
        /*01da*/ 	.byte	0x06
	.zero		1


	//   ....[20]....
        /*01dc*/ 	.word	0x000008c0
        /*01e0*/ 	.word	0x000000ff
        /*01e4*/ 	.word	0x0001c8a0
        /*01e8*/ 	.short	0x0100
        /*01ea*/ 	.byte	0x06
	.zero		1


	//   ....[21]....
        /*01ec*/ 	.word	0x000008d0
        /*01f0*/ 	.word	0x000000ff
        /*01f4*/ 	.word	0x0001c8a8
        /*01f8*/ 	.short	0x0100
        /*01fa*/ 	.byte	0x06
	.zero		1


	//   ....[22]....
        /*01fc*/ 	.word	0x000008e0
        /*0200*/ 	.word	0x000000ff
        /*0204*/ 	.word	0x0001c8b0
        /*0208*/ 	.short	0x0100
        /*020a*/ 	.byte	0x06
	.zero		1


	//   ....[23]....
        /*020c*/ 	.word	0x000008f0
        /*0210*/ 	.word	0x000000ff
        /*0214*/ 	.word	0x0001c8b8
        /*0218*/ 	.short	0x0100
        /*021a*/ 	.byte	0x06
	.zero		1


	//   ....[24]....
        /*021c*/ 	.word	0x000009f0
        /*0220*/ 	.word	0x000000ff
        /*0224*/ 	.word	0x0001c8d0
        /*0228*/ 	.short	0x0100
        /*022a*/ 	.byte	0x06
	.zero		1


	//   ....[25]....
        /*022c*/ 	.word	0x00000a00
        /*0230*/ 	.word	0x000000ff
        /*0234*/ 	.word	0x0001c8d8
        /*0238*/ 	.short	0x0100
        /*023a*/ 	.byte	0x06
	.zero		1


	//   ....[26]....
        /*023c*/ 	.word	0x00000df0
        /*0240*/ 	.word	0x000000ff
        /*0244*/ 	.word	0x0001c840
        /*0248*/ 	.short	0x010a
        /*024a*/ 	.byte	0x08
	.zero		1


	//   ....[27]....
        /*024c*/ 	.word	0x00000e30
        /*0250*/ 	.word	0x000000ff
        /*0254*/ 	.word	0x0001c848
        /*0258*/ 	.short	0x010a
        /*025a*/ 	.byte	0x08
	.zero		1


	//   ....[28]....
        /*025c*/ 	.word	0x000012c0
        /*0260*/ 	.word	0x000000ff
        /*0264*/ 	.word	0x0001c800
        /*0268*/ 	.short	0x010a
        /*026a*/ 	.byte	0x0e
	.zero		1


	//   ....[29]....
        /*026c*/ 	.word	0x00001520
        /*0270*/ 	.word	0x000000ff
        /*0274*/ 	.word	0x0001c800
        /*0278*/ 	.short	0x010a
        /*027a*/ 	.byte	0x10
	.zero		1


	//   ....[30]....
        /*027c*/ 	.word	0x00002100
        /*0280*/ 	.word	0x000000ff
        /*0284*/ 	.word	0x00000000
        /*0288*/ 	.short	0x010a
        /*028a*/ 	.byte	0x0f
	.zero		1


	//   ....[31]....
        /*028c*/ 	.word	0x00002a60
        /*0290*/ 	.word	0x000000ff
        /*0294*/ 	.word	0x00000000
        /*0298*/ 	.short	0x0101
        /*029a*/ 	.byte	0x10
	.zero		1


	//   ....[32]....
        /*029c*/ 	.word	0x00004f10
        /*02a0*/ 	.word	0x000000ff
        /*02a4*/ 	.word	0x0001c8a0
        /*02a8*/ 	.short	0x010a
        /*02aa*/ 	.byte	0x0e
	.zero		1


	//   ....[33]....
        /*02ac*/ 	.word	0x00005200
        /*02b0*/ 	.word	0x000000ff
        /*02b4*/ 	.word	0x0001c8a0
        /*02b8*/ 	.short	0x0101
        /*02ba*/ 	.byte	0x0e
	.zero		1


	//   ....[34]....
        /*02bc*/ 	.word	0x000056b0
        /*02c0*/ 	.word	0x000000ff
        /*02c4*/ 	.word	0x0001c890
        /*02c8*/ 	.short	0x010a
        /*02ca*/ 	.byte	0x0e
	.zero		1


	//   ....[35]....
        /*02cc*/ 	.word	0x000056f0
        /*02d0*/ 	.word	0x000000ff
        /*02d4*/ 	.word	0x0001c880
        /*02d8*/ 	.short	0x0101
        /*02da*/ 	.byte	0x0e
	.zero		1


	//   ....[36]....
        /*02dc*/ 	.word	0x00005750
        /*02e0*/ 	.word	0x000000ff
        /*02e4*/ 	.word	0x00000000
        /*02e8*/ 	.short	0x010a
        /*02ea*/ 	.byte	0x0e
	.zero		1


	//   ....[37]....
        /*02ec*/ 	.word	0x00006250
        /*02f0*/ 	.word	0x000000ff
        /*02f4*/ 	.word	0x00000000
        /*02f8*/ 	.short	0x0101
        /*02fa*/ 	.byte	0x1a
	.zero		1


	//   ....[38]....
        /*02fc*/ 	.word	0x000062b0
        /*0300*/ 	.word	0x000000ff
        /*0304*/ 	.word	0x0001c890
        /*0308*/ 	.short	0x010a
        /*030a*/ 	.byte	0x12
	.zero		1


	//   ....[39]....
        /*030c*/ 	.word	0x00006ae0
        /*0310*/ 	.word	0x000000ff
        /*0314*/ 	.word	0x0001c880
        /*0318*/ 	.short	0x0101
        /*031a*/ 	.byte	0x12
	.zero		1


	//   ....[40]....
        /*031c*/ 	.word	0x00006c10
        /*0320*/ 	.word	0x000000ff
        /*0324*/ 	.word	0x00000000
        /*0328*/ 	.short	0x0101
        /*032a*/ 	.byte	0x0e
	.zero		1


	//   ....[41]....
        /*032c*/ 	.word	0x00006cc0
        /*0330*/ 	.word	0x000000ff
        /*0334*/ 	.word	0x00000000
        /*0338*/ 	.short	0x0101
        /*033a*/ 	.byte	0x05
	.zero		1


	//   ....[42]....
        /*033c*/ 	.word	0x00006e10
        /*0340*/ 	.word	0x000000ff
        /*0344*/ 	.word	0x00000000
        /*0348*/ 	.short	0x0101
        /*034a*/ 	.byte	0x05
	.zero		1


	//   ....[43]....
        /*034c*/ 	.word	0x00006e80
        /*0350*/ 	.word	0x000000ff
        /*0354*/ 	.word	0x00000000
        /*0358*/ 	.short	0x0101
        /*035a*/ 	.byte	0x08
	.zero		1


	//   ....[44]....
        /*035c*/ 	.word	0x00006f30
        /*0360*/ 	.word	0x000000ff
        /*0364*/ 	.word	0x0001c890
        /*0368*/ 	.short	0x010a
        /*036a*/ 	.byte	0x04
	.zero		1


	//   ....[45]....
        /*036c*/ 	.word	0x00006ff0
        /*0370*/ 	.word	0x000000ff
        /*0374*/ 	.word	0x0001c890
        /*0378*/ 	.short	0x010a
        /*037a*/ 	.byte	0x06
	.zero		1


	//   ....[46]....
        /*037c*/ 	.word	0x00007070
        /*0380*/ 	.word	0x000000ff
        /*0384*/ 	.word	0x0001c8a0
        /*0388*/ 	.short	0x010a
        /*038a*/ 	.byte	0x04
	.zero		1


	//   ....[47]....
        /*038c*/ 	.word	0x00007b80
        /*0390*/ 	.word	0x000000ff
        /*0394*/ 	.word	0x0001c8a0
        /*0398*/ 	.short	0x0101
        /*039a*/ 	.byte	0x24
	.zero		1


	//   ....[48]....
        /*039c*/ 	.word	0x00007d30
        /*03a0*/ 	.word	0x000000ff
        /*03a4*/ 	.word	0x0001c880
        /*03a8*/ 	.short	0x010a
        /*03aa*/ 	.byte	0x0d
	.zero		1


	//   ....[49]....
        /*03ac*/ 	.word	0x00007ed0
        /*03b0*/ 	.word	0x000000ff
        /*03b4*/ 	.word	0x0001c880
        /*03b8*/ 	.short	0x010a
        /*03ba*/ 	.byte	0x06
	.zero		1


	//   ....[50]....
        /*03bc*/ 	.word	0x00007fc0
        /*03c0*/ 	.word	0x000000ff
        /*03c4*/ 	.word	0x00000000
        /*03c8*/ 	.short	0x0101
        /*03ca*/ 	.byte	0x06
	.zero		1


	//   ....[51]....
        /*03cc*/ 	.word	0x000081e0
        /*03d0*/ 	.word	0x000000ff
        /*03d4*/ 	.word	0x00000000
        /*03d8*/ 	.short	0x0101
        /*03da*/ 	.byte	0x04
	.zero		1


	//   ....[52]....
        /*03dc*/ 	.word	0x000082e0
        /*03e0*/ 	.word	0x00000004
        /*03e4*/ 	.word	0x0001c860
        /*03e8*/ 	.short	0x010a
        /*03ea*/ 	.byte	0x3f
	.zero		1


	//   ....[53]....
        /*03ec*/ 	.word	0x00008530
        /*03f0*/ 	.word	0x00000005
        /*03f4*/ 	.word	0x0001c820
        /*03f8*/ 	.short	0x010a
        /*03fa*/ 	.byte	0x3f
	.zero		1


	//   ....[54]....
        /*03fc*/ 	.word	0x00008800
        /*0400*/ 	.word	0x00000005
        /*0404*/ 	.word	0x0001c860
        /*0408*/ 	.short	0x010a
        /*040a*/ 	.byte	0x3f
	.zero		1


	//   ....[55]....
        /*040c*/ 	.word	0x00008a80
        /*0410*/ 	.word	0x00000006
        /*0414*/ 	.word	0x0001c860
        /*0418*/ 	.short	0x010a
        /*041a*/ 	.byte	0x3f
	.zero		1


	//   ....[56]....
        /*041c*/ 	.word	0x00008d40
        /*0420*/ 	.word	0x00000006
        /*0424*/ 	.word	0x0001c820
        /*0428*/ 	.short	0x010a
        /*042a*/ 	.byte	0x3f
	.zero		1


	//   ....[57]....
        /*042c*/ 	.word	0x00009040
        /*0430*/ 	.word	0x00000006
        /*0434*/ 	.word	0x0001c860
        /*0438*/ 	.short	0x010a
        /*043a*/ 	.byte	0x3f
	.zero		1


	//   ....[58]....
        /*043c*/ 	.word	0x00009360
        /*0440*/ 	.word	0x00000006
        /*0444*/ 	.word	0x0001c820
        /*0448*/ 	.short	0x010a
        /*044a*/ 	.byte	0x3f
	.zero		1


	//   ....[59]....
        /*044c*/ 	.word	0x00009750
        /*0450*/ 	.word	0x00000006
        /*0454*/ 	.word	0x0001c820
        /*0458*/ 	.short	0x010a
        /*045a*/ 	.byte	0x3f
	.zero		1


	//   ....[60]....
        /*045c*/ 	.word	0x00009b30
        /*0460*/ 	.word	0x00000003
        /*0464*/ 	.word	0x0001c840
        /*0468*/ 	.short	0x010a
        /*046a*/ 	.byte	0x3f
	.zero		1


	//   ....[61]....
        /*046c*/ 	.word	0x00009b90
        /*0470*/ 	.word	0x00000005
        /*0474*/ 	.word	0x0001c848
        /*0478*/ 	.short	0x010a
        /*047a*/ 	.byte	0x3f
	.zero		1


	//   ....[62]....
        /*047c*/ 	.word	0x00009bf0
        /*0480*/ 	.word	0x00000003
        /*0484*/ 	.word	0x0001c800
        /*0488*/ 	.short	0x010a
        /*048a*/ 	.byte	0x3f
	.zero		1


	//   ....[63]....
        /*048c*/ 	.word	0x00009c50
        /*0490*/ 	.word	0x00000003
        /*0494*/ 	.word	0x0001c800
        /*0498*/ 	.short	0x010a
        /*049a*/ 	.byte	0x3f
	.zero		1


	//   ....[64]....
        /*049c*/ 	.word	0x00009cb0
        /*04a0*/ 	.word	0x00000003
        /*04a4*/ 	.word	0x00000000
        /*04a8*/ 	.short	0x010a
        /*04aa*/ 	.byte	0x3f
	.zero		1


	//   ....[65]....
        /*04ac*/ 	.word	0x00009d10
        /*04b0*/ 	.word	0x0000003e
        /*04b4*/ 	.word	0x0001c8a0
        /*04b8*/ 	.short	0x010a
        /*04ba*/ 	.byte	0x3f
	.zero		1


	//   ....[66]....
        /*04bc*/ 	.word	0x00009d70
        /*04c0*/ 	.word	0x00000003
        /*04c4*/ 	.word	0x0001c890
        /*04c8*/ 	.short	0x010a
        /*04ca*/ 	.byte	0x3f
	.zero		1


	//   ....[67]....
        /*04cc*/ 	.word	0x00009dd0
        /*04d0*/ 	.word	0x00000003
        /*04d4*/ 	.word	0x00000000
        /*04d8*/ 	.short	0x010a
        /*04da*/ 	.byte	0x3f
	.zero		1


	//   ....[68]....
        /*04dc*/ 	.word	0x00009e30
        /*04e0*/ 	.word	0x00000003
        /*04e4*/ 	.word	0x0001c890
        /*04e8*/ 	.short	0x010a
        /*04ea*/ 	.byte	0x3f
	.zero		1


	//   ....[69]....
        /*04ec*/ 	.word	0x00009e90
        /*04f0*/ 	.word	0x00000003
        /*04f4*/ 	.word	0x0001c890
        /*04f8*/ 	.short	0x010a
        /*04fa*/ 	.byte	0x3f
	.zero		1


	//   ....[70]....
        /*04fc*/ 	.word	0x00009ef0
        /*0500*/ 	.word	0x00000003
        /*0504*/ 	.word	0x0001c890
        /*0508*/ 	.short	0x010a
        /*050a*/ 	.byte	0x3f
	.zero		1


	//   ....[71]....
        /*050c*/ 	.word	0x00009f50
        /*0510*/ 	.word	0x00000003
        /*0514*/ 	.word	0x0001c8a0
        /*0518*/ 	.short	0x010a
        /*051a*/ 	.byte	0x3f
	.zero		1


	//   ....[72]....
        /*051c*/ 	.word	0x00009fb0
        /*0520*/ 	.word	0x00000003
        /*0524*/ 	.word	0x0001c880
        /*0528*/ 	.short	0x010a
        /*052a*/ 	.byte	0x3f
	.zero		1


	//   ....[73]....
        /*052c*/ 	.word	0x0000a010
        /*0530*/ 	.word	0x00000003
        /*0534*/ 	.word	0x0001c880
        /*0538*/ 	.short	0x010a
        /*053a*/ 	.byte	0x3f
	.zero		1


	//   ....[74]....
        /*053c*/ 	.word	0x0000a060
        /*0540*/ 	.word	0x00000004
        /*0544*/ 	.word	0x0001c860
        /*0548*/ 	.short	0x010a
        /*054a*/ 	.byte	0x3f
	.zero		1


	//   ....[75]....
        /*054c*/ 	.word	0x0000a0b0
        /*0550*/ 	.word	0x00000005
        /*0554*/ 	.word	0x0001c820
        /*0558*/ 	.short	0x010a
        /*055a*/ 	.byte	0x3f
	.zero		1


	//   ....[76]....
        /*055c*/ 	.word	0x0000a100
        /*0560*/ 	.word	0x00000005
        /*0564*/ 	.word	0x0001c860
        /*0568*/ 	.short	0x010a
        /*056a*/ 	.byte	0x3f
	.zero		1


	//   ....[77]....
        /*056c*/ 	.word	0x0000a150
        /*0570*/ 	.word	0x00000006
        /*0574*/ 	.word	0x0001c860
        /*0578*/ 	.short	0x010a
        /*057a*/ 	.byte	0x3f
	.zero		1


	//   ....[78]....
        /*057c*/ 	.word	0x0000a1a0
        /*0580*/ 	.word	0x00000006
        /*0584*/ 	.word	0x0001c820
        /*0588*/ 	.short	0x010a
        /*058a*/ 	.byte	0x3f
	.zero		1


	//   ....[79]....
        /*058c*/ 	.word	0x0000a1f0
        /*0590*/ 	.word	0x00000006
        /*0594*/ 	.word	0x0001c860
        /*0598*/ 	.short	0x010a
        /*059a*/ 	.byte	0x3f
	.zero		1


	//   ....[80]....
        /*059c*/ 	.word	0x0000a240
        /*05a0*/ 	.word	0x00000006
        /*05a4*/ 	.word	0x0001c820
        /*05a8*/ 	.short	0x010a
        /*05aa*/ 	.byte	0x3f
	.zero		1


	//   ....[81]....
        /*05ac*/ 	.word	0x0000a290
        /*05b0*/ 	.word	0x00000006
        /*05b4*/ 	.word	0x0001c820
        /*05b8*/ 	.short	0x010a
        /*05ba*/ 	.byte	0x3f
	.zero		1


	//----- nvinfo : EIATTR_NUM_MBARRIERS
	.align		4
.L_35:
        /*05bc*/ 	.byte	0x03, 0x38
        /*05be*/ 	.short	0x001a


	//----- nvinfo : EIATTR_EXIT_INSTR_OFFSETS
	.align		4
        /*05c0*/ 	.byte	0x04, 0x1c
        /*05c2*/ 	.short	(.L_37 - .L_36)


	//   ....[0]....
.L_36:
        /*05c4*/ 	.word	0x00000aa0


	//   ....[1]....
        /*05c8*/ 	.word	0x00007b90


	//   ....[2]....
        /*05cc*/ 	.word	0x00007bf0


	//   ....[3]....
        /*05d0*/ 	.word	0x000081f0


	//   ....[4]....
        /*05d4*/ 	.word	0x00009230


	//   ....[5]....
        /*05d8*/ 	.word	0x00009b10


	//----- nvinfo : EIATTR_MAX_THREADS
	.align		4
.L_37:
        /*05dc*/ 	.byte	0x04, 0x05
        /*05de*/ 	.short	(.L_39 - .L_38)
.L_38:
        /*05e0*/ 	.word	0x00000180
        /*05e4*/ 	.word	0x00000001
        /*05e8*/ 	.word	0x00000001


	//----- nvinfo : EIATTR_CRS_STACK_SIZE
	.align		4
.L_39:
        /*05ec*/ 	.byte	0x04, 0x1e
        /*05ee*/ 	.short	(.L_41 - .L_40)
.L_40:
        /*05f0*/ 	.word	0x00000000


	//----- nvinfo : EIATTR_CBANK_PARAM_SIZE
	.align		4
.L_41:
        /*05f4*/ 	.byte	0x03, 0x19
        /*05f6*/ 	.short	0x0ef0


	//----- nvinfo : EIATTR_PARAM_CBANK
	.align		4
        /*05f8*/ 	.byte	0x04, 0x0a
        /*05fa*/ 	.short	(.L_43 - .L_42)
	.align		4
.L_42:
        /*05fc*/ 	.word	index@(.nv.constant0._ZN7cutlass13device_kernelINS_4fmha6kernel28FmhaKernelTmaWarpSpecializedINS1_10collective33FmhaBwdMainloopTmaWarpSpecializedINS_6half_tEfN4cute5tupleIJNS7_1CILi128EEESA_NS9_ILi32EEEEEENS4_16FusionBwdAdapterINS4_14ResidualFusionEEEJEEENS4_17FmhaBwdEpilogueKVIS6_fNS8_IJNS9_ILi64EEESB_SA_EEEEENS2_23TileSchedulerBwdAdapterINS2_23IndividualTileSchedulerEEEJEEEEEvNT_6ParamsE)
        /*0600*/ 	.short	0x0210
        /*0602*/ 	.short	0x0ef0


	//----- nvinfo : EIATTR_SW_WAR
	.align		4
.L_43:
        /*0604*/ 	.byte	0x04, 0x36
        /*0606*/ 	.short	(.L_45 - .L_44)
.L_44:
        /*0608*/ 	.word	0x00000008
.L_45:


//--------------------- .nv.callgraph             --------------------------
	.section	.nv.callgraph,"",@"SHT_CUDA_CALLGRAPH"
	.align	4
	.sectionentsize	8
	.align		4
        /*0000*/ 	.word	0x00000000
	.align		4
        /*0004*/ 	.word	0xffffffff
	.align		4
        /*0008*/ 	.word	index@(_ZN7cutlass13device_kernelINS_4fmha6kernel28FmhaKernelTmaWarpSpecializedINS1_10collective33FmhaBwdMainloopTmaWarpSpecializedINS_6half_tEfN4cute5tupleIJNS7_1CILi128EEESA_NS9_ILi32EEEEEENS4_16FusionBwdAdapterINS4_14ResidualFusionEEEJEEENS4_17FmhaBwdEpilogueKVIS6_fNS8_IJNS9_ILi64EEESB_SA_EEEEENS2_23TileSchedulerBwdAdapterINS2_23IndividualTileSchedulerEEEJEEEEEvNT_6ParamsE)
	.align		4
        /*000c*/ 	.word	index@(__assertfail)
	.align		4
        /*0010*/ 	.word	0x00000000
	.align		4
        /*0014*/ 	.word	0xfffffffe
	.align		4
        /*0018*/ 	.word	0x00000000
	.align		4
        /*001c*/ 	.word	0xfffffffd
	.align		4
        /*0020*/ 	.word	0x00000000
	.align		4
        /*0024*/ 	.word	0xfffffffc


//--------------------- .nv.constant4             --------------------------
	.section	.nv.constant4,"a",@progbits
	.align	8
	.align		8
.nv.constant4:
        /*0000*/ 	.dword	__assertfail
	.align		8
        /*0008*/ 	.dword	__unnamed_1
	.align		8
        /*0010*/ 	.dword	_ZN39_INTERNAL_28e3a946_4_k_cu_025daeee_39484cuda3std3__45__cpo5beginE
	.align		8
        /*0018*/ 	.dword	_ZN39_INTERNAL_28e3a946_4_k_cu_025daeee_39484cuda3std3__45__cpo3endE
	.align		8
        /*0020*/ 	.dword	_ZN39_INTERNAL_28e3a946_4_k_cu_025daeee_39484cuda3std3__45__cpo6cbeginE
	.align		8
        /*0028*/ 	.dword	_ZN39_INTERNAL_28e3a946_4_k_cu_025daeee_39484cuda3std3__45__cpo4cendE
	.align		8
        /*0030*/ 	.dword	_ZN39_INTERNAL_28e3a946_4_k_cu_025daeee_39484cuda3std3__441_GLOBAL__N__28e3a946_4_k_cu_025daeee_39486ignoreE
	.align		8
        /*0038*/ 	.dword	_ZN39_INTERNAL_28e3a946_4_k_cu_025daeee_39484cuda3std3__419piecewise_constructE
	.align		8
        /*0040*/ 	.dword	_ZN39_INTERNAL_28e3a946_4_k_cu_025daeee_39484cuda3std3__48in_placeE
	.align		8
        /*0048*/ 	.dword	_ZN39_INTERNAL_28e3a946_4_k_cu_025daeee_39484cuda3std6ranges3__45__cpo4swapE
	.align		8
        /*0050*/ 	.dword	_ZN39_INTERNAL_28e3a946_4_k_cu_025daeee_39484cuda3std6ranges3__45__cpo9iter_moveE
	.align		8
        /*0058*/ 	.dword	_ZN39_INTERNAL_28e3a946_4_k_cu_025daeee_39484cute7productE
	.align		8
        /*0060*/ 	.dword	_ZN39_INTERNAL_28e3a946_4_k_cu_025daeee_39484cute1_E
	.align		8
        /*0068*/ 	.dword	$str$24
	.align		8
        /*0070*/ 	.dword	$str$25


//--------------------- .text._ZN7cutlass13device_kernelINS_4fmha6kernel28FmhaKernelTmaWarpSpecializedINS1_10collective33FmhaBwdMainloopTmaWarpSpecializedINS_6half_tEfN4cute5tupleIJNS7_1CILi128EEESA_NS9_ILi32EEEEEENS4_16FusionBwdAdapterINS4_14ResidualFusionEEEJEEENS4_17FmhaBwdEpilogueKVIS6_fNS8_IJNS9_ILi64EEESB_SA_EEEEENS2_23TileSchedulerBwdAdapterINS2_23IndividualTileSchedulerEEEJEEEEEvNT_6ParamsE --------------------------
	.section	.text._ZN7cutlass13device_kernelINS_4fmha6kernel28FmhaKernelTmaWarpSpecializedINS1_10collective33FmhaBwdMainloopTmaWarpSpecializedINS_6half_tEfN4cute5tupleIJNS7_1CILi128EEESA_NS9_ILi32EEEEEENS4_16FusionBwdAdapterINS4_14ResidualFusionEEEJEEENS4_17FmhaBwdEpilogueKVIS6_fNS8_IJNS9_ILi64EEESB_SA_EEEEENS2_23TileSchedulerBwdAdapterINS2_23IndividualTileSchedulerEEEJEEEEEvNT_6ParamsE,"ax",@progbits
	.align	128
.text._ZN7cutlass13device_kernelINS_4fmha6kernel28FmhaKernelTmaWarpSpecializedINS1_10collective33FmhaBwdMainloopTmaWarpSpecializedINS_6half_tEfN4cute5tupleIJNS7_1CILi128EEESA_NS9_ILi32EEEEEENS4_16FusionBwdAdapterINS4_14ResidualFusionEEEJEEENS4_17FmhaBwdEpilogueKVIS6_fNS8_IJNS9_ILi64EEESB_SA_EEEEENS2_23TileSchedulerBwdAdapterINS2_23IndividualTileSchedulerEEEJEEEEEvNT_6ParamsE:
        .type           _ZN7cutlass13device_kernelINS_4fmha6kernel28FmhaKernelTmaWarpSpecializedINS1_10collective33FmhaBwdMainloopTmaWarpSpecializedINS_6half_tEfN4cute5tupleIJNS7_1CILi128EEESA_NS9_ILi32EEEEEENS4_16FusionBwdAdapterINS4_14ResidualFusionEEEJEEENS4_17FmhaBwdEpilogueKVIS6_fNS8_IJNS9_ILi64EEESB_SA_EEEEENS2_23TileSchedulerBwdAdapterINS2_23IndividualTileSchedulerEEEJEEEEEvNT_6ParamsE,@function
        .size           _ZN7cutlass13device_kernelINS_4fmha6kernel28FmhaKernelTmaWarpSpecializedINS1_10collective33FmhaBwdMainloopTmaWarpSpecializedINS_6half_tEfN4cute5tupleIJNS7_1CILi128EEESA_NS9_ILi32EEEEEENS4_16FusionBwdAdapterINS4_14ResidualFusionEEEJEEENS4_17FmhaBwdEpilogueKVIS6_fNS8_IJNS9_ILi64EEESB_SA_EEEEENS2_23TileSchedulerBwdAdapterINS2_23IndividualTileSchedulerEEEJEEEEEvNT_6ParamsE,(.L_x_145 - _ZN7cutlass13device_kernelINS_4fmha6kernel28FmhaKernelTmaWarpSpecializedINS1_10collective33FmhaBwdMainloopTmaWarpSpecializedINS_6half_tEfN4cute5tupleIJNS7_1CILi128EEESA_NS9_ILi32EEEEEENS4_16FusionBwdAdapterINS4_14ResidualFusionEEEJEEENS4_17FmhaBwdEpilogueKVIS6_fNS8_IJNS9_ILi64EEESB_SA_EEEEENS2_23TileSchedulerBwdAdapterINS2_23IndividualTileSchedulerEEEJEEEEEvNT_6ParamsE)
        .other          _ZN7cutlass13device_kernelINS_4fmha6kernel28FmhaKernelTmaWarpSpecializedINS1_10collective33FmhaBwdMainloopTmaWarpSpecializedINS_6half_tEfN4cute5tupleIJNS7_1CILi128EEESA_NS9_ILi32EEEEEENS4_16FusionBwdAdapterINS4_14ResidualFusionEEEJEEENS4_17FmhaBwdEpilogueKVIS6_fNS8_IJNS9_ILi64EEESB_SA_EEEEENS2_23TileSchedulerBwdAdapterINS2_23IndividualTileSchedulerEEEJEEEEEvNT_6ParamsE,@"STO_CUDA_ENTRY STV_DEFAULT"
_ZN7cutlass13device_kernelINS_4fmha6kernel28FmhaKernelTmaWarpSpecializedINS1_10collective33FmhaBwdMainloopTmaWarpSpecializedINS_6half_tEfN4cute5tupleIJNS7_1CILi128EEESA_NS9_ILi32EEEEEENS4_16FusionBwdAdapterINS4_14ResidualFusionEEEJEEENS4_17FmhaBwdEpilogueKVIS6_fNS8_IJNS9_ILi64EEESB_SA_EEEEENS2_23TileSchedulerBwdAdapterINS2_23IndividualTileSchedulerEEEJEEEEEvNT_6ParamsE:
[----:B------:R-:W1:Y:S02]  /*0000*/  LDC R1, c[0x0][0x28] ;  /* 0x00000a00ff017b82 */ /* 0x000e640000000800 */
[----:B-1----:R-:W-:Y:S01]  /*0010*/  VIADD R1, R1, 0xffffff00 ;  /* 0xffffff0001017836 */ /* 0x002fe20000000000 */
[----:B------:R-:W1:Y:S01]  /*0020*/  S2R R0, SR_TID.X ;  /* 0x0000000000007919 */ /* 0x000e620000002100 */
[----:B------:R-:W-:Y:S01]  /*0030*/  ELECT P1, URZ, PT ;  /* 0x00000000003f782f */ /* 0x000fe20003820000 */
[----:B------:R-:W-:Y:S01]  /*0040*/  BSSY B0, `(.L_x_0) ;  /* 0x0000020000007945 */ /* 0x000fe20003800000 */
[----:B-1----:R-:W-:-:S05]  /*0050*/  SHF.R.U32.HI R2, RZ, 0x5, R0 ;  /* 0x00000005ff027819 */ /* 0x002fca0000011600 */
[----:B------:R-:W1:Y:S02]  /*0060*/  SHFL.IDX PT, R3, R2, RZ, 0x1f ;  /* 0x00001fff02037589 */ /* 0x000e6400000e0000 */
[----:B-1----:R-:W-:Y:S02]  /*0070*/  R2UR UR5, R3 ;  /* 0x00000000030572ca */ /* 0x002fe400000e0000 */
[----:B------:R-:W-:-:S06]  /*0080*/  SHF.R.U32.HI R3, RZ, 0x7, R0 ;  /* 0x00000007ff037819 */ /* 0x000fcc0000011600 */
[----:B------:R-:W1:Y:S05]  /*0090*/  SHFL.IDX PT, R3, R3, RZ, 0x1f ;  /* 0x00001fff03037589 */ /* 0x000e6a00000e0000 */
[----:B------:R-:W-:Y:S02]  /*00a0*/  USHF.R.S32.HI UR4, URZ, 0x1f, UR5 ;  /* 0x0000001f3f047899 */ /* 0x000fe40008011405 */
[----:B------:R-:W-:Y:S02]  /*00b0*/  ISETP.NE.OR P0, PT, RZ, UR5, !P1 ;  /* 0x00000005ff007c0c */ /* 0x000fe4000cf05670 */
[----:B------:R-:W-:-:S04]  /*00c0*/  ULEA.HI UR4, UR4, UR5, URZ, 0x2 ;  /* 0x0000000504047291 */ /* 0x000fc8000f8f103f */
[----:B------:R-:W-:-:S04]  /*00d0*/  ULOP3.LUT UR4, UR4, 0xfffffffc, URZ, 0xc0, !UPT ;  /* 0xfffffffc04047892 */ /* 0x000fc8000f8ec03f */
[----:B------:R-:W-:-:S03]  /*00e0*/  UIADD3 UR5, UR5, -UR4, URZ ;  /* 0x8000000405057290 */ /* 0x000fc6000fffe03f */
[----:B------:R-:W-:Y:S09]  /*00f0*/  @P0 BRA `(.L_x_1) ;  /* 0x0000000000500947 */ /* 0x000ff20003800000 */
[----:B------:R-:W-:Y:S02]  /*0100*/  ULDC.64 UR6, c[0x0][0x198] ;  /* 0x0000660000067ab9 */ /* 0x000fe40000000a00 */
[----:B------:R-:W-:Y:S02]  /*0110*/  UIADD3 UR8, UP0, UR6, 0xf0, URZ ;  /* 0x000000f006087890 */ /* 0x000fe4000ff1e03f */
[----:B------:R-:W-:Y:S02]  /*0120*/  UIADD3 UR10, UP1, UR6, 0x1f0, URZ ;  /* 0x000001f0060a7890 */ /* 0x000fe4000ff3e03f */
[----:B------:R-:W-:Y:S02]  /*0130*/  UIADD3 UR12, UP2, UR6, 0x2f0, URZ ;  /* 0x000002f0060c7890 */ /* 0x000fe4000ff5e03f */
[----:B------:R-:W-:Y:S02]  /*0140*/  UIADD3 UR14, UP3, UR6, 0x3f0, URZ ;  /* 0x000003f0060e7890 */ /* 0x000fe4000ff7e03f */
[----:B------:R-:W-:-:S02]  /*0150*/  UIADD3 UR16, UP4, UR6, 0x5f0, URZ ;  /* 0x000005f006107890 */ /* 0x000fc4000ff9e03f */
[----:B------:R-:W-:Y:S02]  /*0160*/  UIADD3.X UR9, URZ, UR7, URZ, UP0, !UPT ;  /* 0x000000073f097290 */ /* 0x000fe400087fe43f */
[----:B------:R-:W-:Y:S02]  /*0170*/  UIADD3 UR6, UP5, UR6, 0x4f0, URZ ;  /* 0x000004f006067890 */ /* 0x000fe4000ffbe03f */
[----:B------:R-:W-:Y:S02]  /*0180*/  UIADD3.X UR11, URZ, UR7, URZ, UP1, !UPT ;  /* 0x000000073f0b7290 */ /* 0x000fe40008ffe43f */
[----:B------:R-:W-:Y:S02]  /*0190*/  UIADD3.X UR13, URZ, UR7, URZ, UP2, !UPT ;  /* 0x000000073f0d7290 */ /* 0x000fe400097fe43f */
[----:B------:R-:W-:Y:S01]  /*01a0*/  UIADD3.X UR15, URZ, UR7, URZ, UP3, !UPT ;  /* 0x000000073f0f7290 */ /* 0x000fe20009ffe43f */
[----:B------:R2:W-:Y:S01]  /*01b0*/  UTMACCTL.PF [UR8] ;  /* 0x00000000080079b9 */ /* 0x0005e20008040000 */
[----:B------:R-:W-:-:S03]  /*01c0*/  UIADD3.X UR17, URZ, UR7, URZ, UP4, !UPT ;  /* 0x000000073f117290 */ /* 0x000fc6000a7fe43f */
[----:B------:R2:W-:Y:S01]  /*01d0*/  UTMACCTL.PF [UR10] ;  /* 0x000000000a0079b9 */ /* 0x0005e20008040000 */
[----:B------:R-:W-:Y:S01]  /*01e0*/  UIADD3.X UR7, URZ, UR7, URZ, UP5, !UPT ;  /* 0x000000073f077290 */ /* 0x000fe2000affe43f */
[----:B------:R2:W-:Y:S02]  /*01f0*/  UTMACCTL.PF [UR12] ;  /* 0x000000000c0079b9 */ /* 0x0005e40008040000 */
[----:B------:R2:W-:Y:S02]  /*0200*/  UTMACCTL.PF [UR14] ;  /* 0x000000000e0079b9 */ /* 0x0005e40008040000 */
[----:B------:R2:W-:Y:S04]  /*0210*/  UTMACCTL.PF [UR16] ;  /* 0x00000000100079b9 */ /* 0x0005e80008040000 */
[----:B------:R2:W-:Y:S02]  /*0220*/  UTMACCTL.PF [UR6] ;  /* 0x00000000060079b9 */ /* 0x0005e40008040000 */
[----:B--2---:R-:W-:Y:S01]  /*0230*/  NOP ;  /* 0x0000000000007918 */ /* 0x004fe20000000000 */
.L_x_1:
[----:B------:R-:W-:Y:S05]  /*0240*/  BSYNC B0 ;  /* 0x0000000000007941 */ /* 0x000fea0003800000 */
.L_x_0:
[----:B------:R-:W2:Y:S01]  /*0250*/  SHFL.IDX PT, R4, R2, RZ, 0x1f ;  /* 0x00001fff02047589 */ /* 0x000ea200000e0000 */
[----:B-1----:R-:W-:Y:S01]  /*0260*/  R2UR UR12, R3 ;  /* 0x00000000030c72ca */ /* 0x002fe200000e0000 */
[----:B------:R-:W-:-:S12]  /*0270*/  UISETP.NE.AND UP0, UPT, UR5, 0x1, UPT ;  /* 0x000000010500788c */ /* 0x000fd8000bf05270 */
[----:B------:R-:W-:Y:S02]  /*0280*/  UIADD3 UR37, UR12, -0x1, URZ ;  /* 0xffffffff0c257890 */ /* 0x000fe4000fffe03f */
[----:B------:R-:W-:Y:S02]  /*0290*/  ULOP3.LUT UP2, URZ, UR12, UR5, URZ, 0xfc, !UPT ;  /* 0x000000050c3f7292 */ /* 0x000fe4000f84fc3f */
[----:B------:R-:W-:Y:S02]  /*02a0*/  UISETP.EQ.AND UP1, UPT, UR12, URZ, !UP0 ;  /* 0x0000003f0c00728c */ /* 0x000fe4000c722270 */
[----:B------:R-:W-:Y:S02]  /*02b0*/  UISETP.GE.U32.AND UP3, UPT, UR37, 0x4, UPT ;  /* 0x000000042500788c */ /* 0x000fe4000bf66070 */
[----:B------:R-:W-:Y:S01]  /*02c0*/  USEL UR7, URZ, 0x2, UP2 ;  /* 0x000000023f077887 */ /* 0x000fe20009000000 */
[----:B--2---:R-:W-:Y:S01]  /*02d0*/  ISETP.NE.AND P0, PT, R4, RZ, PT ;  /* 0x000000ff0400720c */ /* 0x004fe20003f05270 */
[----:B------:R-:W-:-:S02]  /*02e0*/  USEL UR4, URZ, 0x1, !UP1 ;  /* 0x000000013f047887 */ /* 0x000fc4000c800000 */
[----:B------:R-:W-:Y:S02]  /*02f0*/  USEL UR7, UR7, 0x1, UP3 ;  /* 0x0000000107077887 */ /* 0x000fe40009800000 */
[----:B------:R-:W-:-:S08]  /*0300*/  USEL UR4, UR4, 0x2, UP3 ;  /* 0x0000000204047887 */ /* 0x000fd00009800000 */
[----:B------:R-:W-:Y:S05]  /*0310*/  @P0 BRA `(.L_x_2) ;  /* 0x0000000000580947 */ /* 0x000fea0003800000 */
[----:B------:R-:W1:Y:S01]  /*0320*/  S2UR UR8, SR_CgaCtaId ;  /* 0x00000000000879c3 */ /* 0x000e620000008800 */
[----:B------:R-:W-:Y:S01]  /*0330*/  UMOV UR6, 0x400 ;  /* 0x0000040000067882 */ /* 0x000fe20000000000 */
[----:B------:R-:W-:Y:S01]  /*0340*/  UMOV UR9, 0x1 ;  /* 0x0000000100097882 */ /* 0x000fe20000000000 */
[----:B------:R-:W-:Y:S01]  /*0350*/  UMOV UR10, 0x80 ;  /* 0x00000080000a7882 */ /* 0x000fe20000000000 */
[----:B------:R-:W-:Y:S01]  /*0360*/  ELECT P0, URZ, PT ;  /* 0x00000000003f782f */ /* 0x000fe20003800000 */
[----:B------:R-:W-:-:S04]  /*0370*/  UIADD3 UR10, -UR10, 0x100000, URZ ;  /* 0x001000000a0a7890 */ /* 0x000fc8000fffe13f */
[----:B------:R-:W-:Y:S02]  /*0380*/  USHF.L.U32 UR11, UR10, 0xb, URZ ;  /* 0x0000000b0a0b7899 */ /* 0x000fe4000800063f */
[----:B------:R-:W-:Y:S02]  /*0390*/  USHF.L.U32 UR10, UR10, 0x1, URZ ;  /* 0x000000010a0a7899 */ /* 0x000fe4000800063f */
[----:B-1----:R-:W-:Y:S02]  /*03a0*/  ULEA UR6, UR8, UR6, 0x18 ;  /* 0x0000000608067291 */ /* 0x002fe4000f8ec03f */
[----:B------:R-:W-:-:S04]  /*03b0*/  UIADD3 UR8, -UR9, 0x100000, URZ ;  /* 0x0010000009087890 */ /* 0x000fc8000fffe13f */
[----:B------:R-:W-:Y:S02]  /*03c0*/  USHF.L.U32 UR9, UR8, 0xb, URZ ;  /* 0x0000000b08097899 */ /* 0x000fe4000800063f */
[----:B------:R-:W-:Y:S01]  /*03d0*/  USHF.L.U32 UR8, UR8, 0x1, URZ ;  /* 0x0000000108087899 */ /* 0x000fe2000800063f */
[----:B------:R-:W1:Y:S11]  /*03e0*/  FENCE.VIEW.ASYNC.S ;  /* 0x00000000000073c6 */ /* 0x000e760000000000 */
[----:B-1----:R1:W2:Y:S01]  /*03f0*/  SYNCS.EXCH.64 URZ, [UR6+0x1c840], UR8 ;  /* 0x01c84008063f75b2 */ /* 0x0022a20008000100 */
[----:B------:R1:W3:Y:S01]  /*0400*/  SYNCS.EXCH.64 URZ, [UR6+0x1c860], UR10 ;  /* 0x01c8600a063f75b2 */ /* 0x0002e20008000100 */
[----:B------:R1:W4:Y:S01]  /*0410*/  SYNCS.EXCH.64 URZ, [UR6+0x1c848], UR8 ;  /* 0x01c84808063f75b2 */ /* 0x0003220008000100 */
[----:B------:R1:W1:Y:S01]  /*0420*/  SYNCS.EXCH.64 URZ, [UR6+0x1c868], UR10 ;  /* 0x01c8680a063f75b2 */ /* 0x0002620008000100 */
[----:B------:R1:W1:Y:S01]  /*0430*/  SYNCS.EXCH.64 URZ, [UR6+0x1c850], UR8 ;  /* 0x01c85008063f75b2 */ /* 0x0002620008000100 */
[----:B------:R1:W1:Y:S01]  /*0440*/  SYNCS.EXCH.64 URZ, [UR6+0x1c870], UR10 ;  /* 0x01c8700a063f75b2 */ /* 0x0002620008000100 */
[----:B------:R1:W1:Y:S01]  /*0450*/  SYNCS.EXCH.64 URZ, [UR6+0x1c858], UR8 ;  /* 0x01c85808063f75b2 */ /* 0x0002620008000100 */
[----:B------:R1:W1:Y:S01]  /*0460*/  SYNCS.EXCH.64 URZ, [UR6+0x1c878], UR10 ;  /* 0x01c8780a063f75b2 */ /* 0x0002620008000100 */
[----:B------:R-:W-:Y:S01]  /*0470*/  NOP ;  /* 0x0000000000007918 */ /* 0x000fe20000000000 */
.L_x_2:
[----:B------:R-:W5:Y:S01]  /*0480*/  SHFL.IDX PT, R3, R2, RZ, 0x1f ;  /* 0x00001fff02037589 */ /* 0x000f6200000e0000 */
[----:B------:R-:W-:Y:S01]  /*0490*/  NOP ;  /* 0x0000000000007918 */ /* 0x000fe20000000000 */
[----:B-----5:R-:W-:-:S13]  /*04a0*/  ISETP.NE.AND P0, PT, R3, RZ, PT ;  /* 0x000000ff0300720c */ /* 0x020fda0003f05270 */
[----:B------:R-:W-:Y:S05]  /*04b0*/  @P0 BRA `(.L_x_3) ;  /* 0x0000000000580947 */ /* 0x000fea0003800000 */
[----:B-1----:R-:W1:Y:S01]  /*04c0*/  S2UR UR8, SR_CgaCtaId ;  /* 0x00000000000879c3 */ /* 0x002e620000008800 */
[----:B------:R-:W-:Y:S01]  /*04d0*/  UMOV UR6, 0x400 ;  /* 0x0000040000067882 */ /* 0x000fe20000000000 */
[----:B------:R-:W-:Y:S01]  /*04e0*/  UMOV UR10, 0x1 ;  /* 0x00000001000a7882 */ /* 0x000fe20000000000 */
[----:B------:R-:W-:Y:S01]  /*04f0*/  UMOV UR9, 0x100 ;  /* 0x0000010000097882 */ /* 0x000fe20000000000 */
[----:B------:R-:W-:-:S04]  /*0500*/  UIADD3 UR10, -UR10, 0x100000, URZ ;  /* 0x001000000a0a7890 */ /* 0x000fc8000fffe13f */
[----:B------:R-:W-:Y:S02]  /*0510*/  USHF.L.U32 UR11, UR10, 0xb, URZ ;  /* 0x0000000b0a0b7899 */ /* 0x000fe4000800063f */
[----:B------:R-:W-:Y:S01]  /*0520*/  USHF.L.U32 UR10, UR10, 0x1, URZ ;  /* 0x000000010a0a7899 */ /* 0x000fe2000800063f */
[----:B------:R-:W-:Y:S01]  /*0530*/  ELECT P0, URZ, PT ;  /* 0x00000000003f782f */ /* 0x000fe20003800000 */
[----:B-1----:R-:W-:Y:S02]  /*0540*/  ULEA UR6, UR8, UR6, 0x18 ;  /* 0x0000000608067291 */ /* 0x002fe4000f8ec03f */
[----:B------:R-:W-:-:S04]  /*0550*/  UIADD3 UR8, -UR9, 0x100000, URZ ;  /* 0x0010000009087890 */ /* 0x000fc8000fffe13f */
[----:B------:R-:W-:Y:S02]  /*0560*/  USHF.L.U32 UR9, UR8, 0xb, URZ ;  /* 0x0000000b08097899 */ /* 0x000fe4000800063f */
[----:B------:R-:W-:Y:S01]  /*0570*/  USHF.L.U32 UR8, UR8, 0x1, URZ ;  /* 0x0000000108087899 */ /* 0x000fe2000800063f */
[----:B------:R-:W1:Y:S03]  /*0580*/  FENCE.VIEW.ASYNC.S ;  /* 0x00000000000073c6 */ /* 0x000e660000000000 */
[----:B-1----:R1:W1:Y:S08]  /*0590*/  SYNCS.EXCH.64 URZ, [UR6+0x1c800], UR10 ;  /* 0x01c8000a063f75b2 */ /* 0x0022700008000100 */
[----:B------:R1:W1:Y:S01]  /*05a0*/  SYNCS.EXCH.64 URZ, [UR6+0x1c820], UR8 ;  /* 0x01c82008063f75b2 */ /* 0x0002620008000100 */
[----:B------:R1:W1:Y:S01]  /*05b0*/  SYNCS.EXCH.64 URZ, [UR6+0x1c808], UR10 ;  /* 0x01c8080a063f75b2 */ /* 0x0002620008000100 */
[----:B------:R1:W1:Y:S01]  /*05c0*/  SYNCS.EXCH.64 URZ, [UR6+0x1c828], UR8 ;  /* 0x01c82808063f75b2 */ /* 0x0002620008000100 */
[----:B------:R1:W1:Y:S01]  /*05d0*/  SYNCS.EXCH.64 URZ, [UR6+0x1c810], UR10 ;  /* 0x01c8100a063f75b2 */ /* 0x0002620008000100 */
[----:B------:R1:W1:Y:S01]  /*05e0*/  SYNCS.EXCH.64 URZ, [UR6+0x1c830], UR8 ;  /* 0x01c83008063f75b2 */ /* 0x0002620008000100 */
[----:B------:R1:W1:Y:S01]  /*05f0*/  SYNCS.EXCH.64 URZ, [UR6+0x1c818], UR10 ;  /* 0x01c8180a063f75b2 */ /* 0x0002620008000100 */
[----:B------:R1:W1:Y:S01]  /*0600*/  SYNCS.EXCH.64 URZ, [UR6+0x1c838], UR8 ;  /* 0x01c83808063f75b2 */ /* 0x0002620008000100 */
[----:B------:R-:W-:Y:S01]  /*0610*/  NOP ;  /* 0x0000000000007918 */ /* 0x000fe20000000000 */
.L_x_3:
        /* <DEDUP_REMOVED lines=21> */
[----:B------:R-:W-:Y:S01]  /*0770*/  NOP ;  /* 0x0000000000007918 */ /* 0x000fe20000000000 */
.L_x_4:
[----:B------:R-:W5:Y:S01]  /*0780*/  SHFL.IDX PT, R3, R2, RZ, 0x1f ;  /* 0x00001fff02037589 */ /* 0x000f6200000e0000 */
[----:B------:R-:W-:Y:S01]  /*0790*/  ELECT P0, URZ, PT ;  /* 0x00000000003f782f */ /* 0x000fe20003800000 */
[----:B------:R-:W-:Y:S01]  /*07a0*/  NOP ;  /* 0x0000000000007918 */ /* 0x000fe20000000000 */
[----:B-1----:R-:W-:Y:S02]  /*07b0*/  UMOV UR8, 0x80 ;  /* 0x0000008000087882 */ /* 0x002fe40000000000 */
[C---:B-----5:R-:W-:Y:S02]  /*07c0*/  ISETP.NE.OR P0, PT, R3.reuse, RZ, !P0 ;  /* 0x000000ff0300720c */ /* 0x060fe40004705670 */
[----:B------:R-:W-:-:S11]  /*07d0*/  ISETP.NE.AND P2, PT, R3, RZ, PT ;  /* 0x000000ff0300720c */ /* 0x000fd60003f45270 */
[----:B------:R-:W-:Y:S01]  /*07e0*/  VOTEU.ALL UP1, P0 ;  /* 0x00000000003f7886 */ /* 0x000fe20000020000 */
[----:B------:R-:W-:Y:S01]  /*07f0*/  VOTEU.ALL UP2, P0 ;  /* 0x00000000003f7886 */ /* 0x000fe20000040000 */
[----:B------:R-:W-:Y:S01]  /*0800*/  VOTEU.ALL UP3, P0 ;  /* 0x00000000003f7886 */ /* 0x000fe20000060000 */
[----:B------:R-:W-:Y:S01]  /*0810*/  VOTEU.ALL UP4, P0 ;  /* 0x00000000003f7886 */ /* 0x000fe20000080000 */
[----:B------:R-:W-:Y:S01]  /*0820*/  VOTEU.ALL UP5, P0 ;  /* 0x00000000003f7886 */ /* 0x000fe200000a0000 */
[----:B------:R-:W1:Y:S01]  /*0830*/  @!UP1 S2UR UR10, SR_CgaCtaId ;  /* 0x00000000000a99c3 */ /* 0x000e620000008800 */
[----:B------:R-:W-:Y:S01]  /*0840*/  @!UP1 UMOV UR6, 0x400 ;  /* 0x0000040000069882 */ /* 0x000fe20000000000 */
[----:B------:R-:W-:-:S04]  /*0850*/  @!UP1 UIADD3 UR8, -UR8, 0x100000, URZ ;  /* 0x0010000008089890 */ /* 0x000fc8000fffe13f */
[----:B------:R-:W-:Y:S02]  /*0860*/  @!UP1 USHF.L.U32 UR9, UR8, 0xb, URZ ;  /* 0x0000000b08099899 */ /* 0x000fe4000800063f */
[----:B------:R-:W-:Y:S02]  /*0870*/  @!UP1 USHF.L.U32 UR8, UR8, 0x1, URZ ;  /* 0x0000000108089899 */ /* 0x000fe4000800063f */
[----:B-1----:R-:W-:Y:S02]  /*0880*/  @!UP1 ULEA UR6, UR10, UR6, 0x18 ;  /* 0x000000060a069291 */ /* 0x002fe4000f8ec03f */
[----:B------:R-:W-:-:S04]  /*0890*/  UISETP.NE.AND UP1, UPT, UR37, URZ, UPT ;  /* 0x0000003f2500728c */ /* 0x000fc8000bf25270 */
[----:B------:R-:W-:Y:S01]  /*08a0*/  USEL UR23, URZ, 0x1, UP1 ;  /* 0x000000013f177887 */ /* 0x000fe20008800000 */
[----:B------:R-:W1:Y:S05]  /*08b0*/  FENCE.VIEW.ASYNC.S ;  /* 0x00000000000073c6 */ /* 0x000e6a0000000000 */
[----:B-1----:R1:W1:Y:S01]  /*08c0*/  @!UP2 SYNCS.EXCH.64 URZ, [UR6+0x1c8a0], UR8 ;  /* 0x01c8a008063fa5b2 */ /* 0x0022620008000100 */
[----:B------:R1:W1:Y:S01]  /*08d0*/  @!UP3 SYNCS.EXCH.64 URZ, [UR6+0x1c8a8], UR8 ;  /* 0x01c8a808063fb5b2 */ /* 0x0002620008000100 */
[----:B------:R1:W1:Y:S01]  /*08e0*/  @!UP4 SYNCS.EXCH.64 URZ, [UR6+0x1c8b0], UR8 ;  /* 0x01c8b008063fc5b2 */ /* 0x0002620008000100 */
[----:B------:R1:W1:Y:S01]  /*08f0*/  @!UP5 SYNCS.EXCH.64 URZ, [UR6+0x1c8b8], UR8 ;  /* 0x01c8b808063fd5b2 */ /* 0x0002620008000100 */
[----:B------:R-:W-:Y:S01]  /*0900*/  NOP ;  /* 0x0000000000007918 */ /* 0x000fe20000000000 */
[----:B------:R-:W-:Y:S05]  /*0910*/  @P2 BRA `(.L_x_5) ;  /* 0x0000000000402947 */ /* 0x000fea0003800000 */
[----:B-1----:R-:W1:Y:S01]  /*0920*/  S2UR UR8, SR_CgaCtaId ;  /* 0x00000000000879c3 */ /* 0x002e620000008800 */
        /* <DEDUP_REMOVED lines=12> */
[----:B-1----:R1:W1:Y:S01]  /*09f0*/  SYNCS.EXCH.64 URZ, [UR6+0x1c8d0], UR8 ;  /* 0x01c8d008063f75b2 */ /* 0x0022620008000100 */
[----:B------:R1:W1:Y:S01]  /*0a00*/  SYNCS.EXCH.64 URZ, [UR6+0x1c8d8], UR10 ;  /* 0x01c8d80a063f75b2 */ /* 0x0002620008000100 */
[----:B------:R-:W-:Y:S01]  /*0a10*/  NOP ;  /* 0x0000000000007918 */ /* 0x000fe20000000000 */
.L_x_5:
[----:B------:R-:W-:Y:S01]  /*0a20*/  ISETP.NE.AND P0, PT, RZ, UR12, PT ;  /* 0x0000000cff007c0c */ /* 0x000fe2000bf05270 */
[----:B------:R-:W-:Y:S01]  /*0a30*/  IMAD.U32 R2, RZ, RZ, UR5 ;  /* 0x00000005ff027e24 */ /* 0x000fe2000f8e00ff */
[----:B------:R-:W-:Y:S01]  /*0a40*/  NOP ;  /* 0x0000000000007918 */ /* 0x000fe20000000000 */
[----:B-1234-:R-:W-:Y:S03]  /*0a50*/  BAR.SYNC.DEFER_BLOCKING 0x0 ;  /* 0x0000000000007b1d */ /* 0x01efe60000010000 */
[----:B------:R-:W-:-:S07]  /*0a60*/  ISETP.EQ.AND P2, PT, R2, 0x1, P1 ;  /* 0x000000010200780c */ /* 0x000fce0000f42270 */
[----:B------:R-:W-:Y:S06]  /*0a70*/  @!P0 BRA `(.L_x_6) ;  /* 0x0000007000488947 */ /* 0x000fec0003800000 */
[----:B------:R-:W-:-:S06]  /*0a80*/  UISETP.GT.U32.AND UP0, UPT, UR37, 0x3, UPT ;  /* 0x000000032500788c */ /* 0x000fcc000bf04070 */
[----:B------:R-:W-:-:S13]  /*0a90*/  PLOP3.LUT P0, PT, PT, PT, UP0, 0x80, 0x0 ;  /* 0x000000000000781c */ /* 0x000fda0003f0f008 */
[----:B------:R-:W-:Y:S05]  /*0aa0*/  @P0 EXIT ;  /* 0x000000000000094d */ /* 0x000fea0003800000 */
.L_x_7:
[----:B------:R-:W-:-:S08]  /*0ab0*/  NOP ;  /* 0x0000000000007918 */ /* 0x000fd00000000000 */
[----:B------:R-:W1:Y:S02]  /*0ac0*/  USETMAXREG.TRY_ALLOC.CTAPOOL UP0, 0xf0 ;  /* 0x000000f0000079c8 */ /* 0x000e640008000600 */
[----:B-1----:R-:W-:-:S13]  /*0ad0*/  PLOP3.LUT P0, PT, PT, PT, UP0, 0x80, 0x0 ;  /* 0x000000000000781c */ /* 0x002fda0003f0f008 */
[----:B------:R-:W-:Y:S05]  /*0ae0*/  @!P0 BRA `(.L_x_7) ;  /* 0xfffffffc00f08947 */ /* 0x000fea000383ffff */
[----:B------:R-:W-:Y:S01]  /*0af0*/  UISETP.NE.AND UP0, UPT, UR12, 0x1, UPT ;  /* 0x000000010c00788c */ /* 0x000fe2000bf05270 */
[----:B------:R-:W1:Y:S01]  /*0b00*/  S2UR UR38, SR_CTAID.X ;  /* 0x00000000002679c3 */ /* 0x000e620000002500 */
[----:B------:R-:W-:Y:S01]  /*0b10*/  UMOV UR5, URZ ;  /* 0x0000003f00057c82 */ /* 0x000fe20008000000 */
[----:B------:R-:W-:-:S03]  /*0b20*/  UMOV UR22, URZ ;  /* 0x0000003f00167c82 */ /* 0x000fc60008000000 */
[----:B------:R-:W-:-:S13]  /*0b30*/  PLOP3.LUT P0, PT, PT, PT, UP0, 0x80, 0x0 ;  /* 0x000000000000781c */ /* 0x000fda0003f0f008 */
[----:B------:R-:W-:Y:S05]  /*0b40*/  @!P0 BRA `(.L_x_8) ;  /* 0x0000000000388947 */ /* 0x000fea0003800000 */
[----:B------:R-:W-:Y:S01]  /*0b50*/  UISETP.NE.AND UP0, UPT, UR12, 0x2, UPT ;  /* 0x000000020c00788c */ /* 0x000fe2000bf05270 */
[----:B------:R-:W-:-:S05]  /*0b60*/  UMOV UR22, 0x2 ;  /* 0x0000000200167882 */ /* 0x000fca0000000000 */
[----:B------:R-:W-:-:S13]  /*0b70*/  PLOP3.LUT P1, PT, PT, PT, UP0, 0x80, 0x0 ;  /* 0x000000000000781c */ /* 0x000fda0003f2f008 */
[----:B------:R-:W-:Y:S05]  /*0b80*/  @!P1 BRA `(.L_x_8) ;  /* 0x0000000000289947 */ /* 0x000fea0003800000 */
[----:B------:R-:W-:-:S06]  /*0b90*/  UISETP.NE.AND UP0, UPT, UR12, 0x3, UPT ;  /* 0x000000030c00788c */ /* 0x000fcc000bf05270 */
[----:B------:R-:W-:-:S13]  /*0ba0*/  PLOP3.LUT P1, PT, PT, PT, UP0, 0x80, 0x0 ;  /* 0x000000000000781c */ /* 0x000fda0003f2f008 */
[----:B------:R-:W-:Y:S05]  /*0bb0*/  @!P1 BRA `(.L_x_9) ;  /* 0x0000000000149947 */ /* 0x000fea0003800000 */
[----:B------:R-:W-:-:S11]  /*0bc0*/  UISETP.NE.AND UP0, UPT, UR12, 0x4, UPT ;  /* 0x000000040c00788c */ /* 0x000fd6000bf05270 */
[----:B------:R-:W-:Y:S01]  /*0bd0*/  @!UP0 UMOV UR5, 0x1 ;  /* 0x0000000100058882 */ /* 0x000fe20000000000 */
[----:B------:R-:W-:Y:S01]  /*0be0*/  @UP0 UMOV UR22, URZ ;  /* 0x0000003f00160c82 */ /* 0x000fe20008000000 */
[----:B------:R-:W-:Y:S01]  /*0bf0*/  @UP0 UMOV UR5, URZ ;  /* 0x0000003f00050c82 */ /* 0x000fe20008000000 */
[----:B------:R-:W-:Y:S05]  /*0c00*/  BRA `(.L_x_8) ;  /* 0x0000000000087947 */ /* 0x000fea0003800000 */
.L_x_9:
[----:B------:R-:W-:Y:S01]  /*0c10*/  UMOV UR5, 0x1 ;  /* 0x0000000100057882 */ /* 0x000fe20000000000 */
[----:B------:R-:W-:-:S05]  /*0c20*/  UMOV UR22, URZ ;  /* 0x0000003f00167c82 */ /* 0x000fca0008000000 */
.L_x_8:
[----:B------:R-:W-:Y:S05]  /*0c30*/  @!P0 BRA `(.L_x_10) ;  /* 0x00000000003c8947 */ /* 0x000fea0003800000 */
[----:B------:R-:W-:-:S06]  /*0c40*/  UISETP.NE.AND UP0, UPT, UR12, 0x2, UPT ;  /* 0x000000020c00788c */ /* 0x000fcc000bf05270 */
[----:B------:R-:W-:-:S13]  /*0c50*/  PLOP3.LUT P0, PT, PT, PT, UP0, 0x80, 0x0 ;  /* 0x000000000000781c */ /* 0x000fda0003f0f008 */
[----:B------:R-:W-:Y:S05]  /*0c60*/  @!P0 BRA `(.L_x_11) ;  /* 0x0000000000288947 */ /* 0x000fea0003800000 */
[----:B------:R-:W-:-:S06]  /*0c70*/  UISETP.NE.AND UP0, UPT, UR12, 0x3, UPT ;  /* 0x000000030c00788c */ /* 0x000fcc000bf05270 */
[----:B------:R-:W-:-:S13]  /*0c80*/  PLOP3.LUT P0, PT, PT, PT, UP0, 0x80, 0x0 ;  /* 0x000000000000781c */ /* 0x000fda0003f0f008 */
[----:B------:R-:W-:Y:S05]  /*0c90*/  @!P0 BRA `(.L_x_12) ;  /* 0x0000000000148947 */ /* 0x000fea0003800000 */
[----:B------:R-:W-:-:S06]  /*0ca0*/  UISETP.NE.AND UP0, UPT, UR12, 0x4, UPT ;  /* 0x000000040c00788c */ /* 0x000fcc000bf05270 */
[----:B------:R-:W-:-:S13]  /*0cb0*/  PLOP3.LUT P0, PT, PT, PT, UP0, 0x80, 0x0 ;  /* 0x000000000000781c */ /* 0x000fda0003f0f008 */
[----:B------:R-:W-:Y:S05]  /*0cc0*/  @P0 BRA `(.L_x_13) ;  /* 0x00000000001c0947 */ /* 0x000fea0003800000 */
[----:B-1----:R-:W-:Y:S01]  /*0cd0*/  ULEA UR38, UR38, 0x3, 0x1 ;  /* 0x0000000326267891 */ /* 0x002fe2000f8e083f */
[----:B------:R-:W-:Y:S11]  /*0ce0*/  BRA `(.L_x_13) ;  /* 0x0000000000147947 */ /* 0x000ff60003800000 */
.L_x_12:
[----:B-1----:R-:W-:Y:S01]  /*0cf0*/  ULEA UR38, UR38, 0x2, 0x1 ;  /* 0x0000000226267891 */ /* 0x002fe2000f8e083f */
[----:B------:R-:W-:Y:S11]  /*0d00*/  BRA `(.L_x_13) ;  /* 0x00000000000c7947 */ /* 0x000ff60003800000 */
.L_x_11:
[----:B-1----:R-:W-:Y:S01]  /*0d10*/  ULEA UR38, UR38, 0x1, 0x1 ;  /* 0x0000000126267891 */ /* 0x002fe2000f8e083f */
[----:B------:R-:W-:Y:S11]  /*0d20*/  BRA `(.L_x_13) ;  /* 0x0000000000047947 */ /* 0x000ff60003800000 */
.L_x_10:
[----:B-1----:R-:W-:-:S12]  /*0d30*/  USHF.L.U32 UR38, UR38, 0x1, URZ ;  /* 0x0000000126267899 */ /* 0x002fd8000800063f */
.L_x_13:
[----:B------:R-:W-:-:S04]  /*0d40*/  ULOP3.LUT UR6, UR4, 0x1, URZ, 0xfc, !UPT ;  /* 0x0000000104067892 */ /* 0x000fc8000f8efc3f */
[----:B------:R-:W-:-:S06]  /*0d50*/  UISETP.NE.AND UP0, UPT, UR6, 0x3, UPT ;  /* 0x000000030600788c */ /* 0x000fcc000bf05270 */
[----:B------:R-:W-:-:S13]  /*0d60*/  PLOP3.LUT P0, PT, PT, PT, UP0, 0x80, 0x0 ;  /* 0x000000000000781c */ /* 0x000fda0003f0f008 */
[----:B------:R-:W-:Y:S05]  /*0d70*/  @!P0 BRA `(.L_x_14) ;  /* 0x0000000000048947 */ /* 0x000fea0003800000 */
[----:B-1----:R-:W-:Y:S01]  /*0d80*/  BPT.TRAP 0x1 ;  /* 0x000000040000795c */ /* 0x002fe20000300000 */
.L_x_14:
[----:B------:R-:W2:Y:S01]  /*0d90*/  S2UR UR6, SR_CgaCtaId ;  /* 0x00000000000679c3 */ /* 0x000ea20000008800 */
[----:B------:R-:W-:Y:S01]  /*0da0*/  UMOV UR39, 0x400 ;  /* 0x0000040000277882 */ /* 0x000fe20000000000 */
[----:B------:R-:W-:-:S05]  /*0db0*/  IMAD.U32 R2, RZ, RZ, UR5 ;  /* 0x00000005ff027e24 */ /* 0x000fca000f8e00ff */
[----:B------:R-:W-:Y:S01]  /*0dc0*/  SHF.L.U32 R2, R2, 0x1f, RZ ;  /* 0x0000001f02027819 */ /* 0x000fe200000006ff */
[----:B--2---:R-:W-:-:S04]  /*0dd0*/  ULEA UR39, UR6, UR39, 0x18 ;  /* 0x0000002706277291 */ /* 0x004fc8000f8ec03f */
[----:B------:R-:W-:-:S09]  /*0de0*/  ULEA UR8, UR22, UR39, 0x3 ;  /* 0x0000002716087291 */ /* 0x000fd2000f8e183f */
[----:B------:R-:W2:Y:S02]  /*0df0*/  SYNCS.PHASECHK.TRANS64.TRYWAIT P1, [UR8+0x1c840], R2 ;  /* 0x01c84002ff0075a7 */ /* 0x000ea40008020148 */
[----:B--2---:R-:W-:Y:S05]  /*0e00*/  @!P1 BRA `(.L_x_15) ;  /* 0x0000008c00449947 */ /* 0x004fea0003800000 */
.L_x_123:
[----:B------:R-:W-:Y:S05]  /*0e10*/  @!P0 BRA `(.L_x_16) ;  /* 0x0000000000048947 */ /* 0x000fea0003800000 */
[----:B-1----:R-:W-:Y:S01]  /*0e20*/  BPT.TRAP 0x1 ;  /* 0x000000040000795c */ /* 0x002fe20000300000 */
.L_x_16:
[----:B------:R-:W3:Y:S01]  /*0e30*/  SYNCS.PHASECHK.TRANS64.TRYWAIT P1, [UR8+0x1c848], R2 ;  /* 0x01c84802ff0075a7 */ /* 0x000ee20008020148 */
[----:B--2---:R-:W-:Y:S01]  /*0e40*/  SHF.R.S32.HI R3, RZ, 0x1f, R0 ;  /* 0x0000001fff037819 */ /* 0x004fe20000011400 */
[----:B------:R-:W-:-:S03]  /*0e50*/  UMOV UR21, 0x1 ;  /* 0x0000000100157882 */ /* 0x000fc60000000000 */
[----:B------:R-:W-:-:S04]  /*0e60*/  LEA.HI R3, R3, R0, RZ, 0x7 ;  /* 0x0000000003037211 */ /* 0x000fc800078f38ff */
[----:B------:R-:W-:-:S04]  /*0e70*/  LOP3.LUT R3, R3, 0xffffff80, RZ, 0xc0, !PT ;  /* 0xffffff8003037812 */ /* 0x000fc800078ec0ff */
[----:B------:R-:W-:Y:S01]  /*0e80*/  IADD3 R3, -R3, R0, RZ ;  /* 0x0000000003037210 */ /* 0x000fe20007ffe1ff */
[----:B---3--:R-:W-:Y:S06]  /*0e90*/  @!P1 BRA `(.L_x_17) ;  /* 0x0000008c00389947 */ /* 0x008fec0003800000 */
.L_x_124:
[----:B------:R-:W-:Y:S01]  /*0ea0*/  ULDC UR5, c[0x0][0x288] ;  /* 0x0000a20000057ab9 */ /* 0x000fe20000000800 */
[----:B------:R-:W-:Y:S01]  /*0eb0*/  UMOV UR6, URZ ;  /* 0x0000003f00067c82 */ /* 0x000fe20008000000 */
[----:B------:R-:W-:Y:S01]  /*0ec0*/  UISETP.GE.AND UP0, UPT, UR5, 0x1, UPT ;  /* 0x000000010500788c */ /* 0x000fe2000bf06270 */
[----:B------:R-:W-:Y:S01]  /*0ed0*/  CS2R R168, SRZ ;  /* 0x0000000000a87805 */ /* 0x000fe2000001ff00 */
[----:B------:R-:W-:Y:S01]  /*0ee0*/  UMOV UR36, URZ ;  /* 0x0000003f00247c82 */ /* 0x000fe20008000000 */
[----:B------:R-:W-:Y:S02]  /*0ef0*/  CS2R R170, SRZ ;  /* 0x0000000000aa7805 */ /* 0x000fe4000001ff00 */
[----:B------:R-:W-:Y:S02]  /*0f00*/  CS2R R172, SRZ ;  /* 0x0000000000ac7805 */ /* 0x000fe4000001ff00 */
[----:B------:R-:W-:Y:S02]  /*0f10*/  CS2R R174, SRZ ;  /* 0x0000000000ae7805 */ /* 0x000fe4000001ff00 */
[----:B------:R-:W-:-:S02]  /*0f20*/  PLOP3.LUT P1, PT, PT, PT, UP0, 0x80, 0x0 ;  /* 0x000000000000781c */ /* 0x000fc40003f2f008 */
[----:B------:R-:W-:Y:S02]  /*0f30*/  CS2R R176, SRZ ;  /* 0x0000000000b07805 */ /* 0x000fe4000001ff00 */
[----:B------:R-:W-:Y:S02]  /*0f40*/  CS2R R178, SRZ ;  /* 0x0000000000b27805 */ /* 0x000fe4000001ff00 */
[----:B------:R-:W-:Y:S02]  /*0f50*/  CS2R R180, SRZ ;  /* 0x0000000000b47805 */ /* 0x000fe4000001ff00 */
[----:B------:R-:W-:Y:S02]  /*0f60*/  CS2R R182, SRZ ;  /* 0x0000000000b67805 */ /* 0x000fe4000001ff00 */
[----:B------:R-:W-:Y:S02]  /*0f70*/  CS2R R152, SRZ ;  /* 0x0000000000987805 */ /* 0x000fe4000001ff00 */
[----:B------:R-:W-:-:S02]  /*0f80*/  CS2R R154, SRZ ;  /* 0x00000000009a7805 */ /* 0x000fc4000001ff00 */
[----:B------:R-:W-:Y:S02]  /*0f90*/  CS2R R156, SRZ ;  /* 0x00000000009c7805 */ /* 0x000fe4000001ff00 */
[----:B------:R-:W-:Y:S02]  /*0fa0*/  CS2R R158, SRZ ;  /* 0x00000000009e7805 */ /* 0x000fe4000001ff00 */
[----:B------:R-:W-:Y:S02]  /*0fb0*/  CS2R R160, SRZ ;  /* 0x0000000000a07805 */ /* 0x000fe4000001ff00 */
[----:B------:R-:W-:Y:S02]  /*0fc0*/  CS2R R162, SRZ ;  /* 0x0000000000a27805 */ /* 0x000fe4000001ff00 */
[----:B------:R-:W-:Y:S02]  /*0fd0*/  CS2R R164, SRZ ;  /* 0x0000000000a47805 */ /* 0x000fe4000001ff00 */
[----:B------:R-:W-:Y:S01]  /*0fe0*/  CS2R R166, SRZ ;  /* 0x0000000000a67805 */ /* 0x000fe2000001ff00 */
[----:B------:R-:W-:Y:S06]  /*0ff0*/  @!P1 BRA `(.L_x_18) ;  /* 0x0000005c006c9947 */ /* 0x000fec0003800000 */
[----:B------:R-:W-:Y:S01]  /*1000*/  SHF.R.S32.HI R0, RZ, 0x1f, R3 ;  /* 0x0000001fff007819 */ /* 0x000fe20000011403 */
[----:B------:R-:W-:Y:S01]  /*1010*/  UIADD3 UR6, UR5, 0x7f, URZ ;  /* 0x0000007f05067890 */ /* 0x000fe2000fffe03f */
[----:B------:R-:W-:Y:S01]  /*1020*/  MOV R168, RZ ;  /* 0x000000ff00a87202 */ /* 0x000fe20000000f00 */
[----:B-1----:R-:W-:Y:S01]  /*1030*/  ULOP3.LUT UR9, UR38, 0x1, URZ, 0xc0, !UPT ;  /* 0x0000000126097892 */ /* 0x002fe2000f8ec03f */
[CC--:B--2---:R-:W-:Y:S01]  /*1040*/  LEA.HI R2, R0.reuse, R3.reuse, RZ, 0x2 ;  /* 0x0000000300027211 */ /* 0x0c4fe200078f10ff */
[----:B------:R-:W-:Y:S01]  /*1050*/  USHF.R.S32.HI UR10, URZ, 0x1f, UR6 ;  /* 0x0000001f3f0a7899 */ /* 0x000fe20008011406 */
[----:B------:R-:W-:Y:S01]  /*1060*/  LEA.HI R0, R0, R3, RZ, 0x5 ;  /* 0x0000000300007211 */ /* 0x000fe200078f28ff */
[----:B------:R-:W-:Y:S01]  /*1070*/  ULOP3.LUT UR20, UR7, 0x2, URZ, 0xfc, !UPT ;  /* 0x0000000207147892 */ /* 0x000fe2000f8efc3f */
[--C-:B------:R-:W-:Y:S01]  /*1080*/  SHF.R.S32.HI R4, RZ, 0x2, R2.reuse ;  /* 0x00000002ff047819 */ /* 0x100fe20000011402 */
[----:B------:R-:W-:Y:S01]  /*1090*/  IMAD.U32 R199, RZ, RZ, UR9 ;  /* 0x00000009ffc77e24 */ /* 0x000fe2000f8e00ff */
[----:B------:R-:W-:Y:S01]  /*10a0*/  SHF.R.S32.HI R5, RZ, 0x1f, R2 ;  /* 0x0000001fff057819 */ /* 0x000fe20000011402 */
[----:B------:R-:W-:Y:S01]  /*10b0*/  ULEA.HI UR10, UR10, UR6, URZ, 0x7 ;  /* 0x000000060a0a7291 */ /* 0x000fe2000f8f383f */
[----:B------:R-:W-:Y:S01]  /*10c0*/  LOP3.LUT R2, R2, 0x7ffffffc, RZ, 0xc0, !PT ;  /* 0x7ffffffc02027812 */ /* 0x000fe200078ec0ff */
[----:B------:R-:W-:Y:S01]  /*10d0*/  UMOV UR21, 0x1 ;  /* 0x0000000100157882 */ /* 0x000fe20000000000 */
[----:B------:R-:W-:Y:S01]  /*10e0*/  LEA.HI R5, R5, R4, RZ, 0x3 ;  /* 0x0000000405057211 */ /* 0x000fe200078f18ff */
[----:B------:R-:W-:Y:S01]  /*10f0*/  USHF.R.S32.HI UR13, URZ, 0x7, UR10 ;  /* 0x000000073f0d7899 */ /* 0x000fe2000801140a */
[----:B------:R-:W-:Y:S01]  /*1100*/  SHF.R.S32.HI R0, RZ, 0x5, R0 ;  /* 0x00000005ff007819 */ /* 0x000fe20000011400 */
[----:B------:R-:W-:Y:S01]  /*1110*/  IMAD.IADD R2, R3, 0x1, -R2 ;  /* 0x0000000103027824 */ /* 0x000fe200078e0a02 */
[----:B------:R-:W-:Y:S01]  /*1120*/  LOP3.LUT R5, R5, 0xfffffff8, RZ, 0xc0, !PT ;  /* 0xfffffff805057812 */ /* 0x000fe200078ec0ff */
[----:B------:R-:W-:Y:S01]  /*1130*/  UMOV UR5, URZ ;  /* 0x0000003f00057c82 */ /* 0x000fe20008000000 */
[----:B------:R-:W-:Y:S01]  /*1140*/  UMOV UR36, URZ ;  /* 0x0000003f00247c82 */ /* 0x000fe20008000000 */
[----:B------:R-:W-:Y:S01]  /*1150*/  IMAD.SHL.U32 R196, R2, 0x2, RZ ;  /* 0x0000000202c47824 */ /* 0x000fe200078e00ff */
[----:B------:R-:W-:Y:S01]  /*1160*/  UMOV UR6, URZ ;  /* 0x0000003f00067c82 */ /* 0x000fe20008000000 */
[----:B------:R-:W-:Y:S01]  /*1170*/  IMAD.IADD R5, R4, 0x1, -R5 ;  /* 0x0000000104057824 */ /* 0x000fe200078e0a05 */
[----:B------:R-:W-:Y:S01]  /*1180*/  UMOV UR30, URZ ;  /* 0x0000003f001e7c82 */ /* 0x000fe20008000000 */
[----:B------:R-:W-:Y:S01]  /*1190*/  IMAD.U32 R4, RZ, RZ, UR38 ;  /* 0x00000026ff047e24 */ /* 0x000fe2000f8e00ff */
[C---:B------:R-:W-:Y:S01]  /*11a0*/  LEA R2, R0.reuse, R196, 0xb ;  /* 0x000000c400027211 */ /* 0x040fe200078e58ff */
[C---:B------:R-:W-:Y:S01]  /*11b0*/  IMAD R197, R0.reuse, 0x10, R5 ;  /* 0x0000001000c57824 */ /* 0x040fe200078e0205 */
[----:B------:R-:W-:Y:S01]  /*11c0*/  UMOV UR25, URZ ;  /* 0x0000003f00197c82 */ /* 0x000fe20008000000 */
[----:B------:R-:W-:Y:S01]  /*11d0*/  ULDC.64 UR32, c[0x0][0x208] ;  /* 0x0000820000207ab9 */ /* 0x000fe20000000a00 */
[----:B------:R-:W-:Y:S01]  /*11e0*/  ULDC UR10, c[0x0][0x28c] ;  /* 0x0000a300000a7ab9 */ /* 0x000fe20000000800 */
[----:B------:R-:W-:Y:S01]  /*11f0*/  IMAD R198, R0, -0x600, R2 ;  /* 0xfffffa0000c67824 */ /* 0x000fe200078e0202 */
[C---:B------:R-:W-:Y:S01]  /*1200*/  LEA R2, R5.reuse, R2, 0x3 ;  /* 0x0000000205027211 */ /* 0x040fe200078e18ff */
[----:B------:R-:W-:Y:S01]  /*1210*/  IMAD R197, R4, 0x40, R197 ;  /* 0x0000004004c57824 */ /* 0x000fe200078e02c5 */
[----:B------:R-:W-:Y:S01]  /*1220*/  ULDC UR11, c[0x0][0xa04] ;  /* 0x00028100000b7ab9 */ /* 0x000fe20000000800 */
[----:B------:R-:W-:Y:S01]  /*1230*/  IMAD R198, R5, 0x20, R198 ;  /* 0x0000002005c67824 */ /* 0x000fe200078e02c6 */
[----:B------:R-:W-:Y:S01]  /*1240*/  LEA R2, R2, UR39, 0x1 ;  /* 0x0000002702027c11 */ /* 0x000fe2000f8e08ff */
[----:B------:R-:W-:-:S04]  /*1250*/  ULDC UR12, c[0x0][0xa00] ;  /* 0x00028000000c7ab9 */ /* 0x000fc80000000800 */
[----:B------:R-:W-:-:S07]  /*1260*/  IMAD R199, R199, 0x4000, R2 ;  /* 0x00004000c7c77824 */ /* 0x000fce00078e0202 */
.L_x_40:
[----:B-1----:R-:W-:Y:S05]  /*1270*/  @!P0 BRA `(.L_x_19) ;  /* 0x0000000000048947 */ /* 0x002fea0003800000 */
[----:B------:R-:W-:Y:S01]  /*1280*/  BPT.TRAP 0x1 ;  /* 0x000000040000795c */ /* 0x000fe20000300000 */
.L_x_19:
[----:B------:R-:W-:Y:S01]  /*1290*/  ULEA UR14, UR30, UR39, 0x3 ;  /* 0x000000271e0e7291 */ /* 0x000fe2000f8e183f */
[----:B------:R-:W-:-:S05]  /*12a0*/  IMAD.U32 R0, RZ, RZ, UR25 ;  /* 0x00000019ff007e24 */ /* 0x000fca000f8e00ff */
[----:B------:R-:W-:-:S04]  /*12b0*/  SHF.L.U32 R0, R0, 0x1f, RZ ;  /* 0x0000001f00007819 */ /* 0x000fc800000006ff */
[----:B------:R-:W1:Y:S02]  /*12c0*/  SYNCS.PHASECHK.TRANS64.TRYWAIT P1, [UR14+0x1c800], R0 ;  /* 0x01c80000ff0075a7 */ /* 0x000e64000802014e */
[----:B-1----:R-:W-:Y:S05]  /*12d0*/  @!P1 BRA `(.L_x_20) ;  /* 0x0000008800409947 */ /* 0x002fea0003800000 */
.L_x_125:
[----:B------:R-:W-:Y:S01]  /*12e0*/  UIADD3 UR14, UR39, 0xc000, URZ ;  /* 0x0000c000270e7890 */ /* 0x000fe2000fffe03f */
[----:B------:R-:W-:Y:S01]  /*12f0*/  WARPGROUP.ARRIVE ;  /* 0x00000000000079c5 */ /* 0x000fe20000000000 */
[----:B------:R-:W-:Y:S02]  /*1300*/  USHF.R.U32.HI UR28, URZ, 0x4, UR39 ;  /* 0x000000043f1c7899 */ /* 0x000fe40008011627 */
[----:B------:R-:W-:Y:S02]  /*1310*/  USHF.R.U32.HI UR14, URZ, 0x4, UR14 ;  /* 0x000000043f0e7899 */ /* 0x000fe4000801160e */
[----:B------:R-:W-:Y:S02]  /*1320*/  ULOP3.LUT UR28, UR28, 0x3fff, URZ, 0xc0, !UPT ;  /* 0x00003fff1c1c7892 */ /* 0x000fe4000f8ec03f */
[----:B------:R-:W-:Y:S02]  /*1330*/  ULOP3.LUT UR29, UR14, 0x3fff, URZ, 0xc0, !UPT ;  /* 0x00003fff0e1d7892 */ /* 0x000fe4000f8ec03f */
[----:B------:R-:W-:-:S02]  /*1340*/  ULOP3.LUT UR14, UR28, 0x10000, URZ, 0xfc, !UPT ;  /* 0x000100001c0e7892 */ /* 0x000fc4000f8efc3f */
[----:B------:R-:W-:Y:S02]  /*1350*/  ULOP3.LUT UR15, UR29, 0x10000, URZ, 0xfc, !UPT ;  /* 0x000100001d0f7892 */ /* 0x000fe4000f8efc3f */
[----:B------:R-:W-:Y:S02]  /*1360*/  ULEA UR14, UR22, UR14, 0x8 ;  /* 0x0000000e160e7291 */ /* 0x000fe4000f8e403f */
[----:B------:R-:W-:Y:S01]  /*1370*/  ULEA UR18, UR30, UR15, 0x9 ;  /* 0x0000000f1e127291 */ /* 0x000fe2000f8e483f */
[----:B------:R-:W-:Y:S01]  /*1380*/  UMOV UR17, 0x80000020 ;  /* 0x8000002000117882 */ /* 0x000fe20000000000 */
[----:B------:R-:W-:Y:S01]  /*1390*/  UMOV UR19, 0x80000020 ;  /* 0x8000002000137882 */ /* 0x000fe20000000000 */
[----:B------:R-:W-:Y:S02]  /*13a0*/  UIADD3 UR24, UR30, 0x1, URZ ;  /* 0x000000011e187890 */ /* 0x000fe4000fffe03f */
[----:B------:R-:W-:Y:S02]  /*13b0*/  UMOV UR16, UR14 ;  /* 0x0000000e00107c82 */ /* 0x000fe40008000000 */
[----:B------:R-:W-:-:S02]  /*13c0*/  UISETP.NE.AND UP0, UPT, UR24, 0x4, UPT ;  /* 0x000000041800788c */ /* 0x000fc4000bf05270 */
[----:B------:R-:W-:Y:S01]  /*13d0*/  HGMMA.64x128x16.F32 R88, gdesc[UR16], RZ, !UPT, gsb0 ;  /* 0x01e00000105879f0 */ /* 0x000fe2000c0008ff */
[----:B------:R-:W-:Y:S02]  /*13e0*/  UIADD3 UR16, UR14, 0x2, URZ ;  /* 0x000000020e107890 */ /* 0x000fe4000fffe03f */
[----:B------:R-:W-:Y:S01]  /*13f0*/  UIADD3 UR18, UR18, 0x2, URZ ;  /* 0x0000000212127890 */ /* 0x000fe2000fffe03f */
[----:B------:R-:W-:Y:S01]  /*1400*/  UMOV UR17, 0x80000020 ;  /* 0x8000002000117882 */ /* 0x000fe20000000000 */
[----:B------:R-:W-:Y:S01]  /*1410*/  UMOV UR19, 0x80000020 ;  /* 0x8000002000137882 */ /* 0x000fe20000000000 */
[----:B------:R-:W-:Y:S01]  /*1420*/  USEL UR24, UR24, URZ, UP0 ;  /* 0x0000003f18187287 */ /* 0x000fe20008000000 */
[----:B------:R-:W-:Y:S02]  /*1430*/  WARPGROUP.DEPBAR.LE gsb0, 0x0 ;  /* 0x00008000000079c5 */ /* 0x000fe40000010000 */
[----:B------:R-:W-:-:S06]  /*1440*/  WARPGROUP.ARRIVE ;  /* 0x00000000000079c5 */ /* 0x000fcc0000000000 */
[----:B------:R-:W-:Y:S01]  /*1450*/  HGMMA.64x128x16.F32 R88, gdesc[UR16], R88, gsb0 ;  /* 0x01e00000105879f0 */ /* 0x000fe20008000858 */
[----:B------:R-:W-:-:S04]  /*1460*/  USEL UR16, URZ, 0x1, UP0 ;  /* 0x000000013f107887 */ /* 0x000fc80008000000 */
[----:B------:R-:W-:Y:S01]  /*1470*/  ULOP3.LUT UR25, UR25, UR16, URZ, 0x3c, !UPT ;  /* 0x0000001019197292 */ /* 0x000fe2000f8e3c3f */
[----:B------:R-:W-:Y:S02]  /*1480*/  WARPGROUP.DEPBAR.LE gsb0, 0x0 ;  /* 0x00008000000079c5 */ /* 0x000fe40000010000 */
[----:B------:R-:W-:Y:S09]  /*1490*/  @!P0 BRA `(.L_x_21) ;  /* 0x0000000000048947 */ /* 0x000ff20003800000 */
[----:B------:R-:W-:Y:S01]  /*14a0*/  BPT.TRAP 0x1 ;  /* 0x000000040000795c */ /* 0x000fe20000300000 */
.L_x_21:
[----:B------:R-:W-:Y:S01]  /*14b0*/  ULEA UR16, UR24, UR39, 0x3 ;  /* 0x0000002718107291 */ /* 0x000fe2000f8e183f */
[----:B-1----:R-:W-:Y:S01]  /*14c0*/  IMAD.U32 R0, RZ, RZ, UR25 ;  /* 0x00000019ff007e24 */ /* 0x002fe2000f8e00ff */
[----:B------:R-:W1:Y:S01]  /*14d0*/  MUFU.RCP64H R3, 2.3591403961181640625 ;  /* 0x4002df8500037908 */ /* 0x000e620000001800 */
[----:B------:R-:W-:Y:S01]  /*14e0*/  IMAD.MOV.U32 R4, RZ, RZ, 0x458a2bb4 ;  /* 0x458a2bb4ff047424 */ /* 0x000fe200078e00ff */
[----:B------:R-:W-:Y:S01]  /*14f0*/  MOV R5, 0x4002df85 ;  /* 0x4002df8500057802 */ /* 0x000fe20000000f00 */
[----:B------:R-:W-:Y:S01]  /*1500*/  IMAD.MOV.U32 R2, RZ, RZ, RZ ;  /* 0x000000ffff027224 */ /* 0x000fe200078e00ff */
[----:B------:R-:W-:-:S04]  /*1510*/  SHF.L.U32 R0, R0, 0x1f, RZ ;  /* 0x0000001f00007819 */ /* 0x000fc800000006ff */
[----:B------:R-:W2:Y:S01]  /*1520*/  SYNCS.PHASECHK.TRANS64.TRYWAIT P1, [UR16+0x1c800], R0 ;  /* 0x01c80000ff0075a7 */ /* 0x000ea20008020150 */
[----:B-1----:R-:W-:-:S08]  /*1530*/  DFMA R4, R2, -R4, 1 ;  /* 0x3ff000000204742b */ /* 0x002fd00000000804 */
[----:B------:R-:W-:-:S08]  /*1540*/  DFMA R4, R4, R4, R4 ;  /* 0x000000040404722b */ /* 0x000fd00000000004 */
[----:B------:R-:W-:Y:S01]  /*1550*/  DFMA R4, R2, R4, R2 ;  /* 0x000000040204722b */ /* 0x000fe20000000002 */
[----:B--2---:R-:W-:Y:S10]  /*1560*/  @!P1 BRA `(.L_x_22) ;  /* 0x0000008400b49947 */ /* 0x004ff40003800000 */
.L_x_126:
[----:B------:R-:W-:Y:S01]  /*1570*/  UMOV UR16, 0x2c515da4 ;  /* 0x2c515da400107882 */ /* 0x000fe20000000000 */
[----:B------:R-:W-:Y:S01]  /*1580*/  UMOV UR17, 0x3fd6fc2a ;  /* 0x3fd6fc2a00117882 */ /* 0x000fe20000000000 */
[----:B------:R-:W-:Y:S01]  /*1590*/  IMAD.MOV.U32 R8, RZ, RZ, -0x748574fc ;  /* 0x8b7a8b04ff087424 */ /* 0x000fe200078e00ff */
[C---:B-1----:R-:W-:Y:S01]  /*15a0*/  DMUL R2, R4.reuse, UR16 ;  /* 0x0000001004027c28 */ /* 0x042fe20008000000 */
[----:B------:R-:W-:Y:S01]  /*15b0*/  IMAD.MOV.U32 R9, RZ, RZ, 0x3ed0ee25 ;  /* 0x3ed0ee25ff097424 */ /* 0x000fe200078e00ff */
[----:B------:R-:W-:Y:S01]  /*15c0*/  UMOV UR18, 0x3ae80f1e ;  /* 0x3ae80f1e00127882 */ /* 0x000fe20000000000 */
[----:B------:R-:W-:Y:S01]  /*15d0*/  UMOV UR19, 0x3eb1380b ;  /* 0x3eb1380b00137882 */ /* 0x000fe20000000000 */
[----:B------:R-:W-:Y:S01]  /*15e0*/  MOV R14, 0xfefa39ef ;  /* 0xfefa39ef000e7802 */ /* 0x000fe20000000f00 */
[----:B------:R-:W-:Y:S01]  /*15f0*/  IMAD.MOV.U32 R15, RZ, RZ, 0x3fe62e42 ;  /* 0x3fe62e42ff0f7424 */ /* 0x000fe200078e00ff */
[----:B------:R-:W-:Y:S01]  /*1600*/  STL.128 [R1], RZ ;  /* 0x000000ff01007387 */ /* 0x000fe20000100c00 */
[----:B------:R-:W-:Y:S01]  /*1610*/  UIADD3 UR26, UR39, 0x1c8a0, URZ ;  /* 0x0001c8a0271a7890 */ /* 0x000fe2000fffe03f */
[----:B------:R-:W-:-:S02]  /*1620*/  DFMA R2, R4, UR16, R2 ;  /* 0x0000001004027c2b */ /* 0x000fc40008000002 */
[----:B------:R-:W-:Y:S04]  /*1630*/  STL.128 [R1+0x10], RZ ;  /* 0x000010ff01007387 */ /* 0x000fe80000100c00 */
[----:B------:R-:W-:Y:S02]  /*1640*/  STL.128 [R1+0x20], RZ ;  /* 0x000020ff01007387 */ /* 0x000fe40000100c00 */
[C---:B------:R-:W-:Y:S02]  /*1650*/  DMUL R6, R2.reuse, R2 ;  /* 0x0000000202067228 */ /* 0x040fe40000000000 */
[----:B------:R-:W-:Y:S01]  /*1660*/  DADD R10, -R2, UR16 ;  /* 0x00000010020a7e29 */ /* 0x000fe20008000100 */
[----:B------:R-:W-:Y:S01]  /*1670*/  STL.128 [R1+0x40], RZ ;  /* 0x000040ff01007387 */ /* 0x000fe20000100c00 */
[----:B------:R-:W-:-:S03]  /*1680*/  DFMA R12, R14, 1, R2 ;  /* 0x3ff000000e0c782b */ /* 0x000fc60000000002 */
[----:B------:R-:W-:Y:S01]  /*1690*/  STL.128 [R1+0x30], RZ ;  /* 0x000030ff01007387 */ /* 0x000fe20000100c00 */
[----:B------:R-:W-:Y:S01]  /*16a0*/  DFMA R8, R6, UR18, R8 ;  /* 0x0000001206087c2b */ /* 0x000fe20008000008 */
[----:B------:R-:W-:Y:S01]  /*16b0*/  UMOV UR18, 0x9f02676f ;  /* 0x9f02676f00127882 */ /* 0x000fe20000000000 */
[----:B------:R-:W-:Y:S01]  /*16c0*/  UMOV UR19, 0x3ef3b266 ;  /* 0x3ef3b26600137882 */ /* 0x000fe20000000000 */
[----:B------:R-:W-:Y:S01]  /*16d0*/  DADD R10, R10, R10 ;  /* 0x000000000a0a7229 */ /* 0x000fe2000000000a */
[----:B------:R-:W-:Y:S01]  /*16e0*/  STL.128 [R1+0x50], RZ ;  /* 0x000050ff01007387 */ /* 0x000fe20000100c00 */
[----:B------:R-:W-:-:S03]  /*16f0*/  DFMA R14, R14, -1, R12 ;  /* 0xbff000000e0e782b */ /* 0x000fc6000000000c */
[----:B------:R-:W-:Y:S01]  /*1700*/  DFMA R8, R6, R8, UR18 ;  /* 0x0000001206087e2b */ /* 0x000fe20008000008 */
[----:B------:R-:W-:Y:S01]  /*1710*/  UMOV UR18, 0xa9ab0956 ;  /* 0xa9ab095600127882 */ /* 0x000fe20000000000 */
[----:B------:R-:W-:Y:S01]  /*1720*/  UMOV UR19, 0x3f1745cb ;  /* 0x3f1745cb00137882 */ /* 0x000fe20000000000 */
[C---:B------:R-:W-:Y:S01]  /*1730*/  DFMA R10, -R2.reuse, UR16, R10 ;  /* 0x00000010020a7c2b */ /* 0x040fe2000800010a */
[----:B------:R-:W-:Y:S01]  /*1740*/  UMOV UR16, 0xffda0d24 ;  /* 0xffda0d2400107882 */ /* 0x000fe20000000000 */
[----:B------:R-:W-:Y:S01]  /*1750*/  DADD R14, -R2, R14 ;  /* 0x00000000020e7229 */ /* 0x000fe2000000010e */
[----:B------:R-:W-:Y:S01]  /*1760*/  UMOV UR17, 0x3c7777d0 ;  /* 0x3c7777d000117882 */ /* 0x000fe20000000000 */
[----:B------:R-:W-:Y:S01]  /*1770*/  STL.128 [R1+0x60], RZ ;  /* 0x000060ff01007387 */ /* 0x000fe20000100c00 */
[----:B------:R-:W-:Y:S01]  /*1780*/  DFMA R8, R6, R8, UR18 ;  /* 0x0000001206087e2b */ /* 0x000fe20008000008 */
[----:B------:R-:W-:Y:S01]  /*1790*/  UMOV UR18, 0x2d1b5154 ;  /* 0x2d1b515400127882 */ /* 0x000fe20000000000 */
[----:B------:R-:W-:Y:S01]  /*17a0*/  UMOV UR19, 0x3f3c71c7 ;  /* 0x3f3c71c700137882 */ /* 0x000fe20000000000 */
[----:B------:R-:W-:Y:S01]  /*17b0*/  DMUL R10, R4, R10 ;  /* 0x0000000a040a7228 */ /* 0x000fe20000000000 */
[----:B------:R-:W-:Y:S01]  /*17c0*/  STL.128 [R1+0x80], RZ ;  /* 0x000080ff01007387 */ /* 0x000fe20000100c00 */
[----:B------:R-:W-:-:S03]  /*17d0*/  IMAD.U32 R5, RZ, RZ, UR30 ;  /* 0x0000001eff057e24 */ /* 0x000fc6000f8e00ff */
[C---:B------:R-:W-:Y:S01]  /*17e0*/  DFMA R8, R6.reuse, R8, UR18 ;  /* 0x0000001206087e2b */ /* 0x040fe20008000008 */
[----:B------:R-:W-:Y:S01]  /*17f0*/  UMOV UR18, 0x923be72d ;  /* 0x923be72d00127882 */ /* 0x000fe20000000000 */
[----:B------:R-:W-:Y:S01]  /*1800*/  UMOV UR19, 0x3f624924 ;  /* 0x3f62492400137882 */ /* 0x000fe20000000000 */
[----:B------:R-:W-:Y:S01]  /*1810*/  IMAD R190, R5, 0x80, R196 ;  /* 0x0000008005be7824 */ /* 0x000fe200078e02c4 */
[----:B------:R-:W-:Y:S04]  /*1820*/  STL.128 [R1+0x70], RZ ;  /* 0x000070ff01007387 */ /* 0x000fe80000100c00 */
[C---:B------:R-:W-:Y:S01]  /*1830*/  DFMA R8, R6.reuse, R8, UR18 ;  /* 0x0000001206087e2b */ /* 0x040fe20008000008 */
[----:B------:R-:W-:Y:S01]  /*1840*/  UMOV UR18, 0x9999a3c4 ;  /* 0x9999a3c400127882 */ /* 0x000fe20000000000 */
[----:B------:R-:W-:Y:S01]  /*1850*/  UMOV UR19, 0x3f899999 ;  /* 0x3f89999900137882 */ /* 0x000fe20000000000 */
[----:B------:R-:W-:Y:S01]  /*1860*/  LEA R190, R190, UR39, 0x2 ;  /* 0x00000027bebe7c11 */ /* 0x000fe2000f8e10ff */
[----:B------:R-:W-:Y:S04]  /*1870*/  STL.128 [R1+0x90], RZ ;  /* 0x000090ff01007387 */ /* 0x000fe80000100c00 */
[C---:B------:R-:W-:Y:S01]  /*1880*/  DFMA R8, R6.reuse, R8, UR18 ;  /* 0x0000001206087e2b */ /* 0x040fe20008000008 */
[----:B------:R-:W-:Y:S01]  /*1890*/  UMOV UR18, 0x55555554 ;  /* 0x5555555400127882 */ /* 0x000fe20000000000 */
[----:B------:R-:W-:Y:S01]  /*18a0*/  UMOV UR19, 0x3fb55555 ;  /* 0x3fb5555500137882 */ /* 0x000fe20000000000 */
[----:B------:R-:W1:Y:S04]  /*18b0*/  LDS.64 R4, [R190+0x1c000] ;  /* 0x01c00000be047984 */ /* 0x000e680000000a00 */
[----:B------:R-:W-:Y:S01]  /*18c0*/  LDS.64 R16, [R190+0x1c060] ;  /* 0x01c06000be107984 */ /* 0x000fe20000000a00 */
[----:B------:R-:W-:Y:S01]  /*18d0*/  DFMA R8, R6, R8, UR18 ;  /* 0x0000001206087e2b */ /* 0x000fe20008000008 */
[----:B------:R-:W-:-:S02]  /*18e0*/  ULEA UR18, UR24, UR15, 0x9 ;  /* 0x0000000f18127291 */ /* 0x000fc4000f8e483f */
[----:B------:R-:W-:Y:S01]  /*18f0*/  LDS.64 R192, [R190+0x1c0a0] ;  /* 0x01c0a000bec07984 */ /* 0x000fe20000000a00 */
[----:B------:R-:W-:Y:S01]  /*1900*/  UMOV UR19, 0x80000020 ;  /* 0x8000002000137882 */ /* 0x000fe20000000000 */
[----:B------:R-:W-:Y:S02]  /*1910*/  ULEA UR15, UR36, UR37, 0x1 ;  /* 0x00000025240f7291 */ /* 0x000fe4000f8e083f */
[----:B------:R-:W-:Y:S01]  /*1920*/  LDS.64 R194, [R190+0x1c0c0] ;  /* 0x01c0c000bec27984 */ /* 0x000fe20000000a00 */
[----:B------:R-:W-:Y:S01]  /*1930*/  DMUL R8, R6, R8 ;  /* 0x0000000806087228 */ /* 0x000fe20000000000 */
[----:B------:R-:W-:Y:S02]  /*1940*/  ULEA UR15, UR15, UR26, 0x3 ;  /* 0x0000001a0f0f7291 */ /* 0x000fe4000f8e183f */
[----:B------:R-:W2:Y:S04]  /*1950*/  LDS.64 R6, [R190+0x1c020] ;  /* 0x01c02000be067984 */ /* 0x000ea80000000a00 */
[----:B------:R-:W-:Y:S01]  /*1960*/  LDS.64 R200, [R190+0x1c0e0] ;  /* 0x01c0e000bec87984 */ /* 0x000fe20000000a00 */
[----:B------:R-:W-:Y:S01]  /*1970*/  DFMA R8, R2, R8, R10 ;  /* 0x000000080208722b */ /* 0x000fe2000000000a */
[----:B------:R-:W-:Y:S01]  /*1980*/  IMAD.MOV.U32 R2, RZ, RZ, 0x3b39803f ;  /* 0x3b39803fff027424 */ /* 0x000fe200078e00ff */
[----:B------:R-:W-:Y:S01]  /*1990*/  MOV R3, 0x3c7abc9e ;  /* 0x3c7abc9e00037802 */ /* 0x000fe20000000f00 */
[----:B------:R-:W-:Y:S05]  /*19a0*/  STL.128 [R1+0xa0], RZ ;  /* 0x0000a0ff01007387 */ /* 0x000fea0000100c00 */
[----:B------:R-:W-:Y:S01]  /*19b0*/  DADD R8, R8, -R14 ;  /* 0x0000000008087229 */ /* 0x000fe2000000080e */
[----:B------:R-:W-:Y:S04]  /*19c0*/  STL.128 [R1+0xb0], RZ ;  /* 0x0000b0ff01007387 */ /* 0x000fe80000100c00 */
[----:B------:R-:W-:Y:S03]  /*19d0*/  LDS.64 R14, [R190+0x1c080] ;  /* 0x01c08000be0e7984 */ /* 0x000fe60000000a00 */
[----:B------:R-:W-:Y:S01]  /*19e0*/  DFMA R8, R2, 1, R8 ;  /* 0x3ff000000208782b */ /* 0x000fe20000000008 */
[----:B------:R-:W-:Y:S04]  /*19f0*/  STL.128 [R1+0xc0], RZ ;  /* 0x0000c0ff01007387 */ /* 0x000fe80000100c00 */
[----:B------:R-:W-:Y:S03]  /*1a00*/  STL.128 [R1+0xd0], RZ ;  /* 0x0000d0ff01007387 */ /* 0x000fe60000100c00 */
[----:B------:R-:W-:Y:S01]  /*1a10*/  DADD R8, R12, R8 ;  /* 0x000000000c087229 */ /* 0x000fe20000000008 */
[----:B------:R-:W-:Y:S04]  /*1a20*/  STL.128 [R1+0xe0], RZ ;  /* 0x0000e0ff01007387 */ /* 0x000fe80000100c00 */
[----:B------:R-:W3:Y:S01]  /*1a30*/  LDS.64 R12, [R190+0x1c040] ;  /* 0x01c04000be0c7984 */ /* 0x000ee20000000a00 */
[----:B------:R-:W-:-:S02]  /*1a40*/  WARPGROUP.ARRIVE ;  /* 0x00000000000079c5 */ /* 0x000fc40000000000 */
[C---:B------:R-:W-:Y:S01]  /*1a50*/  DMUL R2, R8.reuse, UR16 ;  /* 0x0000001008027c28 */ /* 0x040fe20008000000 */
[----:B------:R-:W-:Y:S01]  /*1a60*/  UMOV UR16, 0x652b82fe ;  /* 0x652b82fe00107882 */ /* 0x000fe20000000000 */
[----:B------:R-:W-:Y:S01]  /*1a70*/  UMOV UR17, 0x3ff71547 ;  /* 0x3ff7154700117882 */ /* 0x000fe20000000000 */
[----:B------:R-:W-:Y:S05]  /*1a80*/  STL.128 [R1+0xf0], RZ ;  /* 0x0000f0ff01007387 */ /* 0x000fea0000100c00 */
[----:B------:R-:W-:Y:S01]  /*1a90*/  DFMA R2, R8, UR16, R2 ;  /* 0x0000001008027c2b */ /* 0x000fe20008000002 */
[----:B------:R-:W-:Y:S01]  /*1aa0*/  UIADD3 UR16, UR14, 0x100, URZ ;  /* 0x000001000e107890 */ /* 0x000fe2000fffe03f */
[----:B------:R-:W-:-:S04]  /*1ab0*/  UMOV UR17, 0x80000020 ;  /* 0x8000002000117882 */ /* 0x000fc80000000000 */
[----:B------:R-:W1:Y:S04]  /*1ac0*/  F2F.F32.F64 R0, R2 ;  /* 0x0000000200007310 */ /* 0x000e680000301000 */
[----:B------:R-:W-:Y:S01]  /*1ad0*/  HGMMA.64x128x16.F32 R24, gdesc[UR16], RZ, !UPT, gsb0 ;  /* 0x01e00000101879f0 */ /* 0x000fe2000c0008ff */
[----:B------:R-:W-:Y:S02]  /*1ae0*/  UIADD3 UR16, UR14, 0x102, URZ ;  /* 0x000001020e107890 */ /* 0x000fe4000fffe03f */
[----:B------:R-:W-:Y:S01]  /*1af0*/  UIADD3 UR18, UR18, 0x2, URZ ;  /* 0x0000000212127890 */ /* 0x000fe2000fffe03f */
[----:B------:R-:W-:Y:S01]  /*1b00*/  UMOV UR17, 0x80000020 ;  /* 0x8000002000117882 */ /* 0x000fe20000000000 */
[----:B------:R-:W-:Y:S01]  /*1b10*/  UMOV UR19, 0x80000020 ;  /* 0x8000002000137882 */ /* 0x000fe20000000000 */
[C---:B-1----:R-:W-:Y:S01]  /*1b20*/  FMUL R4, R0.reuse, R4 ;  /* 0x0000000400047220 */ /* 0x042fe20000400000 */
[C---:B------:R-:W-:Y:S01]  /*1b30*/  FMUL R5, R0.reuse, R5 ;  /* 0x0000000500057220 */ /* 0x040fe20000400000 */
[C---:B--2---:R-:W-:Y:S01]  /*1b40*/  FMUL R8, R0.reuse, R6 ;  /* 0x0000000600087220 */ /* 0x044fe20000400000 */
[----:B------:R-:W-:Y:S01]  /*1b50*/  FMUL R9, R0, R7 ;  /* 0x0000000700097220 */ /* 0x000fe20000400000 */
[----:B------:R-:W-:-:S02]  /*1b60*/  IMAD.MOV.U32 R6, RZ, RZ, R4 ;  /* 0x000000ffff067224 */ /* 0x000fc400078e0004 */
[C---:B------:R-:W-:Y:S01]  /*1b70*/  FMUL R16, R0.reuse, R16 ;  /* 0x0000001000107220 */ /* 0x040fe20000400000 */
[----:B------:R-:W-:Y:S01]  /*1b80*/  IMAD.MOV.U32 R7, RZ, RZ, R5 ;  /* 0x000000ffff077224 */ /* 0x000fe200078e0005 */
[----:B------:R-:W-:Y:S01]  /*1b90*/  MOV R10, R8 ;  /* 0x00000008000a7202 */ /* 0x000fe20000000f00 */
[C---:B---3--:R-:W-:Y:S01]  /*1ba0*/  FMUL R12, R0.reuse, R12 ;  /* 0x0000000c000c7220 */ /* 0x048fe20000400000 */
[C---:B------:R-:W-:Y:S01]  /*1bb0*/  FMUL R13, R0.reuse, R13 ;  /* 0x0000000d000d7220 */ /* 0x040fe20000400000 */
[----:B------:R-:W-:Y:S01]  /*1bc0*/  IMAD.MOV.U32 R11, RZ, RZ, R9 ;  /* 0x000000ffff0b7224 */ /* 0x000fe200078e0009 */
[----:B------:R1:W-:Y:S01]  /*1bd0*/  STL.128 [R1], R4 ;  /* 0x0000000401007387 */ /* 0x0003e20000100c00 */
[----:B------:R-:W-:Y:S01]  /*1be0*/  FMUL R17, R0, R17 ;  /* 0x0000001100117220 */ /* 0x000fe20000400000 */
[----:B------:R-:W-:Y:S02]  /*1bf0*/  MOV R18, R16 ;  /* 0x0000001000127202 */ /* 0x000fe40000000f00 */
[----:B------:R2:W-:Y:S01]  /*1c00*/  STL.128 [R1+0x10], R8 ;  /* 0x0000100801007387 */ /* 0x0005e20000100c00 */
[----:B------:R-:W-:-:S05]  /*1c10*/  IMAD.MOV.U32 R19, RZ, RZ, R17 ;  /* 0x000000ffff137224 */ /* 0x000fca00078e0011 */
[----:B------:R3:W-:Y:S01]  /*1c20*/  STL.128 [R1+0x30], R16 ;  /* 0x0000301001007387 */ /* 0x0007e20000100c00 */
[C---:B-1----:R-:W-:Y:S01]  /*1c30*/  FMUL R4, R0.reuse, R14 ;  /* 0x0000000e00047220 */ /* 0x042fe20000400000 */
[C---:B------:R-:W-:Y:S01]  /*1c40*/  FMUL R5, R0.reuse, R15 ;  /* 0x0000000f00057220 */ /* 0x040fe20000400000 */
[----:B------:R-:W-:Y:S02]  /*1c50*/  IMAD.MOV.U32 R14, RZ, RZ, R12 ;  /* 0x000000ffff0e7224 */ /* 0x000fe400078e000c */
[----:B------:R-:W-:Y:S02]  /*1c60*/  IMAD.MOV.U32 R15, RZ, RZ, R13 ;  /* 0x000000ffff0f7224 */ /* 0x000fe400078e000d */
[C---:B--2---:R-:W-:Y:S01]  /*1c70*/  FMUL R8, R0.reuse, R192 ;  /* 0x000000c000087220 */ /* 0x044fe20000400000 */
[----:B------:R-:W-:Y:S01]  /*1c80*/  FMUL R9, R0, R193 ;  /* 0x000000c100097220 */ /* 0x000fe20000400000 */
[----:B------:R-:W-:Y:S01]  /*1c90*/  IMAD.MOV.U32 R6, RZ, RZ, R4 ;  /* 0x000000ffff067224 */ /* 0x000fe200078e0004 */
[----:B------:R1:W-:Y:S01]  /*1ca0*/  STL.128 [R1+0x20], R12 ;  /* 0x0000200c01007387 */ /* 0x0003e20000100c00 */
[----:B------:R-:W-:Y:S01]  /*1cb0*/  IMAD.MOV.U32 R7, RZ, RZ, R5 ;  /* 0x000000ffff077224 */ /* 0x000fe200078e0005 */
[----:B------:R-:W-:Y:S01]  /*1cc0*/  MOV R10, R8 ;  /* 0x00000008000a7202 */ /* 0x000fe20000000f00 */
[----:B------:R-:W-:-:S02]  /*1cd0*/  IMAD.MOV.U32 R11, RZ, RZ, R9 ;  /* 0x000000ffff0b7224 */ /* 0x000fc400078e0009 */
[C---:B---3--:R-:W-:Y:S01]  /*1ce0*/  FMUL R16, R0.reuse, R200 ;  /* 0x000000c800107220 */ /* 0x048fe20000400000 */
[C---:B------:R-:W-:Y:S01]  /*1cf0*/  FMUL R17, R0.reuse, R201 ;  /* 0x000000c900117220 */ /* 0x040fe20000400000 */
[----:B------:R-:W-:Y:S03]  /*1d00*/  STL.128 [R1+0x40], R4 ;  /* 0x0000400401007387 */ /* 0x000fe60000100c00 */
[----:B------:R-:W-:Y:S01]  /*1d10*/  MOV R18, R16 ;  /* 0x0000001000127202 */ /* 0x000fe20000000f00 */
[----:B------:R-:W-:Y:S01]  /*1d20*/  STL.128 [R1+0x50], R8 ;  /* 0x0000500801007387 */ /* 0x000fe20000100c00 */
[----:B------:R-:W-:Y:S02]  /*1d30*/  IMAD.MOV.U32 R19, RZ, RZ, R17 ;  /* 0x000000ffff137224 */ /* 0x000fe400078e0011 */
[C---:B-1----:R-:W-:Y:S01]  /*1d40*/  FMUL R12, R0.reuse, R194 ;  /* 0x000000c2000c7220 */ /* 0x042fe20000400000 */
[----:B------:R-:W-:-:S02]  /*1d50*/  FMUL R13, R0, R195 ;  /* 0x000000c3000d7220 */ /* 0x000fc40000400000 */
[----:B------:R-:W-:Y:S01]  /*1d60*/  STL.128 [R1+0x70], R16 ;  /* 0x0000701001007387 */ /* 0x000fe20000100c00 */
[----:B------:R-:W-:Y:S02]  /*1d70*/  IMAD.MOV.U32 R14, RZ, RZ, R12 ;  /* 0x000000ffff0e7224 */ /* 0x000fe400078e000c */
[----:B------:R-:W-:-:S05]  /*1d80*/  IMAD.MOV.U32 R15, RZ, RZ, R13 ;  /* 0x000000ffff0f7224 */ /* 0x000fca00078e000d */
[----:B------:R-:W-:Y:S01]  /*1d90*/  STL.128 [R1+0x60], R12 ;  /* 0x0000600c01007387 */ /* 0x000fe20000100c00 */
[----:B------:R-:W-:-:S03]  /*1da0*/  WARPGROUP.DEPBAR.LE gsb0, 0x0 ;  /* 0x00008000000079c5 */ /* 0x000fc60000010000 */
[----:B------:R-:W1:Y:S04]  /*1db0*/  LDS.64 R2, [R190+0x1c100] ;  /* 0x01c10000be027984 */ /* 0x000e680000000a00 */
[----:B------:R-:W2:Y:S04]  /*1dc0*/  LDS.64 R20, [R190+0x1c120] ;  /* 0x01c12000be147984 */ /* 0x000ea80000000a00 */
[----:B------:R-:W3:Y:S04]  /*1dd0*/  LDS.64 R22, [R190+0x1c140] ;  /* 0x01c14000be167984 */ /* 0x000ee80000000a00 */
[----:B------:R-:W4:Y:S04]  /*1de0*/  LDS.64 R184, [R190+0x1c160] ;  /* 0x01c16000beb87984 */ /* 0x000f280000000a00 */
[----:B------:R-:W5:Y:S04]  /*1df0*/  LDS.64 R186, [R190+0x1c180] ;  /* 0x01c18000beba7984 */ /* 0x000f680000000a00 */
[----:B------:R-:W5:Y:S04]  /*1e00*/  LDS.64 R188, [R190+0x1c1a0] ;  /* 0x01c1a000bebc7984 */ /* 0x000f680000000a00 */
[----:B------:R-:W5:Y:S04]  /*1e10*/  LDS.64 R192, [R190+0x1c1c0] ;  /* 0x01c1c000bec07984 */ /* 0x000f680000000a00 */
[----:B------:R5:W5:Y:S01]  /*1e20*/  LDS.64 R194, [R190+0x1c1e0] ;  /* 0x01c1e000bec27984 */ /* 0x000b620000000a00 */
[----:B------:R-:W-:-:S06]  /*1e30*/  WARPGROUP.ARRIVE ;  /* 0x00000000000079c5 */ /* 0x000fcc0000000000 */
[----:B------:R-:W-:Y:S01]  /*1e40*/  HGMMA.64x128x16.F32 R24, gdesc[UR16], R24, gsb0 ;  /* 0x01e00000101879f0 */ /* 0x000fe20008000818 */
[C---:B-1----:R-:W-:Y:S01]  /*1e50*/  FMUL R4, R0.reuse, R2 ;  /* 0x0000000200047220 */ /* 0x042fe20000400000 */
[----:B------:R-:W-:-:S03]  /*1e60*/  FMUL R5, R0, R3 ;  /* 0x0000000300057220 */ /* 0x000fc60000400000 */
[----:B------:R-:W-:Y:S02]  /*1e70*/  IMAD.MOV.U32 R6, RZ, RZ, R4 ;  /* 0x000000ffff067224 */ /* 0x000fe400078e0004 */
[C---:B--2---:R-:W-:Y:S01]  /*1e80*/  FMUL R20, R0.reuse, R20 ;  /* 0x0000001400147220 */ /* 0x044fe20000400000 */
[----:B------:R-:W-:Y:S02]  /*1e90*/  IMAD.MOV.U32 R7, RZ, RZ, R5 ;  /* 0x000000ffff077224 */ /* 0x000fe400078e0005 */
[C---:B------:R-:W-:Y:S01]  /*1ea0*/  FMUL R21, R0.reuse, R21 ;  /* 0x0000001500157220 */ /* 0x040fe20000400000 */
[C---:B---3--:R-:W-:Y:S01]  /*1eb0*/  FMUL R8, R0.reuse, R22 ;  /* 0x0000001600087220 */ /* 0x048fe20000400000 */
[C---:B------:R-:W-:Y:S01]  /*1ec0*/  FMUL R9, R0.reuse, R23 ;  /* 0x0000001700097220 */ /* 0x040fe20000400000 */
[----:B------:R-:W-:Y:S01]  /*1ed0*/  MOV R22, R20 ;  /* 0x0000001400167202 */ /* 0x000fe20000000f00 */
[----:B------:R1:W-:Y:S01]  /*1ee0*/  STL.128 [R1+0x80], R4 ;  /* 0x0000800401007387 */ /* 0x0003e20000100c00 */
[C---:B----4-:R-:W-:Y:S01]  /*1ef0*/  FMUL R184, R0.reuse, R184 ;  /* 0x000000b800b87220 */ /* 0x050fe20000400000 */
[----:B------:R-:W-:Y:S01]  /*1f00*/  FMUL R185, R0, R185 ;  /* 0x000000b900b97220 */ /* 0x000fe20000400000 */
[----:B------:R-:W-:-:S02]  /*1f10*/  IMAD.MOV.U32 R23, RZ, RZ, R21 ;  /* 0x000000ffff177224 */ /* 0x000fc400078e0015 */
[C---:B-----5:R-:W-:Y:S01]  /*1f20*/  FMUL R12, R0.reuse, R186 ;  /* 0x000000ba000c7220 */ /* 0x060fe20000400000 */
[C---:B------:R-:W-:Y:S01]  /*1f30*/  FMUL R13, R0.reuse, R187 ;  /* 0x000000bb000d7220 */ /* 0x040fe20000400000 */
[----:B------:R-:W-:Y:S01]  /*1f40*/  IMAD.MOV.U32 R10, RZ, RZ, R8 ;  /* 0x000000ffff0a7224 */ /* 0x000fe200078e0008 */
[----:B------:R-:W-:Y:S01]  /*1f50*/  MOV R186, R184 ;  /* 0x000000b800ba7202 */ /* 0x000fe20000000f00 */
[C---:B------:R-:W-:Y:S01]  /*1f60*/  FMUL R188, R0.reuse, R188 ;  /* 0x000000bc00bc7220 */ /* 0x040fe20000400000 */
[C---:B------:R-:W-:Y:S01]  /*1f70*/  FMUL R189, R0.reuse, R189 ;  /* 0x000000bd00bd7220 */ /* 0x040fe20000400000 */
[----:B------:R-:W-:Y:S01]  /*1f80*/  IMAD.MOV.U32 R11, RZ, RZ, R9 ;  /* 0x000000ffff0b7224 */ /* 0x000fe200078e0009 */
[----:B------:R2:W-:Y:S01]  /*1f90*/  STL.128 [R1+0x90], R20 ;  /* 0x0000901401007387 */ /* 0x0005e20000100c00 */
[C---:B------:R-:W-:Y:S01]  /*1fa0*/  FMUL R193, R0.reuse, R193 ;  /* 0x000000c100c17220 */ /* 0x040fe20000400000 */
[C---:B------:R-:W-:Y:S01]  /*1fb0*/  FMUL R192, R0.reuse, R192 ;  /* 0x000000c000c07220 */ /* 0x040fe20000400000 */
[----:B------:R-:W-:Y:S01]  /*1fc0*/  IMAD.MOV.U32 R187, RZ, RZ, R185 ;  /* 0x000000ffffbb7224 */ /* 0x000fe200078e00b9 */
[----:B------:R-:W-:Y:S01]  /*1fd0*/  MOV R190, R188 ;  /* 0x000000bc00be7202 */ /* 0x000fe20000000f00 */
[C---:B-1----:R-:W-:Y:S01]  /*1fe0*/  FMUL R4, R0.reuse, R194 ;  /* 0x000000c200047220 */ /* 0x042fe20000400000 */
[----:B------:R-:W-:Y:S01]  /*1ff0*/  FMUL R5, R0, R195 ;  /* 0x000000c300057220 */ /* 0x000fe20000400000 */
[----:B------:R-:W-:Y:S01]  /*2000*/  IMAD.U32 R0, RZ, RZ, UR23 ;  /* 0x00000017ff007e24 */ /* 0x000fe2000f8e00ff */
[----:B------:R-:W-:Y:S01]  /*2010*/  MOV R195, R193 ;  /* 0x000000c100c37202 */ /* 0x000fe20000000f00 */
[----:B------:R-:W-:Y:S01]  /*2020*/  IMAD.MOV.U32 R14, RZ, RZ, R12 ;  /* 0x000000ffff0e7224 */ /* 0x000fe200078e000c */
[----:B------:R2:W-:Y:S01]  /*2030*/  STL.128 [R1+0xa0], R8 ;  /* 0x0000a00801007387 */ /* 0x0005e20000100c00 */
[----:B------:R-:W-:Y:S01]  /*2040*/  IMAD.MOV.U32 R15, RZ, RZ, R13 ;  /* 0x000000ffff0f7224 */ /* 0x000fe200078e000d */
[----:B------:R-:W-:Y:S01]  /*2050*/  SHF.L.U32 R0, R0, 0x1f, RZ ;  /* 0x0000001f00007819 */ /* 0x000fe200000006ff */
[----:B------:R-:W-:Y:S01]  /*2060*/  IMAD.MOV.U32 R191, RZ, RZ, R189 ;  /* 0x000000ffffbf7224 */ /* 0x000fe200078e00bd */
[----:B------:R2:W-:Y:S01]  /*2070*/  STL.128 [R1+0xb0], R184 ;  /* 0x0000b0b801007387 */ /* 0x0005e20000100c00 */
[----:B------:R-:W-:-:S02]  /*2080*/  IMAD.MOV.U32 R194, RZ, RZ, R192 ;  /* 0x000000ffffc27224 */ /* 0x000fc400078e00c0 */
[----:B------:R-:W-:Y:S01]  /*2090*/  IMAD.MOV.U32 R6, RZ, RZ, R4 ;  /* 0x000000ffff067224 */ /* 0x000fe200078e0004 */
[----:B------:R2:W-:Y:S01]  /*20a0*/  STL.128 [R1+0xc0], R12 ;  /* 0x0000c00c01007387 */ /* 0x0005e20000100c00 */
[----:B------:R-:W-:-:S03]  /*20b0*/  IMAD.MOV.U32 R7, RZ, RZ, R5 ;  /* 0x000000ffff077224 */ /* 0x000fc600078e0005 */
[----:B------:R2:W-:Y:S04]  /*20c0*/  STL.128 [R1+0xd0], R188 ;  /* 0x0000d0bc01007387 */ /* 0x0005e80000100c00 */
[----:B------:R2:W-:Y:S04]  /*20d0*/  STL.128 [R1+0xe0], R192 ;  /* 0x0000e0c001007387 */ /* 0x0005e80000100c00 */
[----:B------:R2:W-:Y:S01]  /*20e0*/  STL.128 [R1+0xf0], R4 ;  /* 0x0000f00401007387 */ /* 0x0005e20000100c00 */
[----:B------:R-:W-:Y:S02]  /*20f0*/  WARPGROUP.DEPBAR.LE gsb0, 0x0 ;  /* 0x00008000000079c5 */ /* 0x000fe40000010000 */
[----:B------:R-:W1:Y:S02]  /*2100*/  SYNCS.PHASECHK.TRANS64.TRYWAIT P1, [UR15], R0 ;  /* 0x00000000ff0075a7 */ /* 0x000e64000802014f */
[----:B-12---:R-:W-:Y:S05]  /*2110*/  @!P1 BRA `(.L_x_23) ;  /* 0x0000007800e09947 */ /* 0x006fea0003800000 */
.L_x_127:
[----:B------:R-:W2:Y:S04]  /*2120*/  LDL.128 R212, [R1] ;  /* 0x0000000001d47983 */ /* 0x000ea80000100c00 */
[----:B------:R-:W3:Y:S04]  /*2130*/  LDL.128 R188, [R1+0x10] ;  /* 0x0000100001bc7983 */ /* 0x000ee80000100c00 */
[----:B------:R-:W4:Y:S04]  /*2140*/  LDL.128 R20, [R1+0x20] ;  /* 0x0000200001147983 */ /* 0x000f280000100c00 */
[----:B------:R-:W5:Y:S04]  /*2150*/  LDL.128 R184, [R1+0x30] ;  /* 0x0000300001b87983 */ /* 0x000f680000100c00 */
[----:B------:R-:W5:Y:S04]  /*2160*/  LDL.128 R192, [R1+0x40] ;  /* 0x0000400001c07983 */ /* 0x000f680000100c00 */
[----:B------:R-:W5:Y:S04]  /*2170*/  LDL.128 R12, [R1+0x50] ;  /* 0x00005000010c7983 */ /* 0x000f680000100c00 */
[----:B------:R-:W5:Y:S04]  /*2180*/  LDL.128 R16, [R1+0x60] ;  /* 0x0000600001107983 */ /* 0x000f680000100c00 */
[----:B------:R-:W5:Y:S01]  /*2190*/  LDL.128 R4, [R1+0x70] ;  /* 0x0000700001047983 */ /* 0x000f620000100c00 */
[C---:B-1----:R-:W-:Y:S01]  /*21a0*/  VIADD R0, R197.reuse, 0x8 ;  /* 0x00000008c5007836 */ /* 0x042fe20000000000 */
[----:B------:R-:W-:-:S02]  /*21b0*/  ISETP.GE.AND P2, PT, R197, UR10, PT ;  /* 0x0000000ac5007c0c */ /* 0x000fc4000bf46270 */
[----:B------:R-:W5:Y:S02]  /*21c0*/  LDL.128 R8, [R1+0x80] ;  /* 0x0000800001087983 */ /* 0x000f640000100c00 */
[----:B------:R-:W-:Y:S02]  /*21d0*/  ISETP.GE.AND P1, PT, R0, UR10, PT ;  /* 0x0000000a00007c0c */ /* 0x000fe4000bf26270 */
[----:B------:R-:W-:Y:S01]  /*21e0*/  FSEL R210, R89, -INF , !P2 ;  /* 0xff80000059d27808 */ /* 0x000fe20005000000 */
[----:B------:R-:W5:Y:S01]  /*21f0*/  LDL.128 R200, [R1+0x90] ;  /* 0x0000900001c87983 */ /* 0x000f620000100c00 */
[----:B------:R-:W-:Y:S02]  /*2200*/  FSEL R3, R90, -INF , !P1 ;  /* 0xff8000005a037808 */ /* 0x000fe40004800000 */
[----:B------:R-:W-:Y:S02]  /*2210*/  FSEL R89, R92, -INF , !P2 ;  /* 0xff8000005c597808 */ /* 0x000fe40005000000 */
[----:B------:R-:W-:-:S02]  /*2220*/  FSEL R0, R93, -INF , !P2 ;  /* 0xff8000005d007808 */ /* 0x000fc40005000000 */
[----:B------:R-:W-:Y:S02]  /*2230*/  FSEL R207, R128, -INF , !P2 ;  /* 0xff80000080cf7808 */ /* 0x000fe40005000000 */
[----:B------:R-:W-:Y:S02]  /*2240*/  FSEL R128, R129, -INF , !P2 ;  /* 0xff80000081807808 */ /* 0x000fe40005000000 */
[----:B------:R-:W-:Y:S02]  /*2250*/  FSEL R129, R132, -INF , !P2 ;  /* 0xff80000084817808 */ /* 0x000fe40005000000 */
        /* <DEDUP_REMOVED lines=29> */
[----:B------:R-:W-:Y:S01]  /*2430*/  FSEL R209, R100, -INF , !P2 ;  /* 0xff80000064d17808 */ /* 0x000fe20005000000 */
[----:B------:R-:W-:Y:S02]  /*2440*/  ULOP3.LUT UR27, UR37, 0x1, URZ, 0xc, !UPT ;  /* 0x00000001251b7892 */ /* 0x000fe4000f8e0c3f */
[----:B------:R-:W-:-:S04]  /*2450*/  USHF.L.U32 UR14, UR36, 0x1, URZ ;  /* 0x00000001240e7899 */ /* 0x000fc8000800063f */
[----:B------:R-:W-:-:S04]  /*2460*/  ULOP3.LUT UR14, UR14, 0xfffffffe, UR27, 0xe2, !UPT ;  /* 0xfffffffe0e0e7892 */ /* 0x000fc8000f8ee21b */
[----:B------:R-:W-:Y:S02]  /*2470*/  ULEA UR16, UR14, UR26, 0x3 ;  /* 0x0000001a0e107291 */ /* 0x000fe4000f8e183f */
[----:B------:R-:W-:Y:S01]  /*2480*/  ULEA UR17, UR24, UR29, 0x9 ;  /* 0x0000001d18117291 */ /* 0x000fe2000f8e483f */
[----:B------:R-:W-:-:S06]  /*2490*/  UMOV UR15, 0x80000020 ;  /* 0x80000020000f7882 */ /* 0x000fcc0000000000 */
[----:B------:R-:W-:Y:S01]  /*24a0*/  UMOV UR14, UR17 ;  /* 0x00000011000e7c82 */ /* 0x000fe20008000000 */
[----:B--2---:R-:W-:Y:S01]  /*24b0*/  FFMA R90, R3, UR11, -R214 ;  /* 0x0000000b035a7c23 */ /* 0x004fe200080008d6 */
[----:B------:R-:W-:Y:S01]  /*24c0*/  FSEL R3, R88, -INF , !P2 ;  /* 0xff80000058037808 */ /* 0x000fe20005000000 */
[----:B------:R-:W-:Y:S01]  /*24d0*/  FFMA R210, R210, UR11, -R213 ;  /* 0x0000000bd2d27c23 */ /* 0x000fe200080008d5 */
[----:B------:R-:W-:Y:S01]  /*24e0*/  FSEL R214, R131, -INF , !P1 ;  /* 0xff80000083d67808 */ /* 0x000fe20004800000 */
[----:B---3--:R-:W-:Y:S01]  /*24f0*/  FFMA R208, R89, UR11, -R188 ;  /* 0x0000000b59d07c23 */ /* 0x008fe200080008bc */
[----:B------:R-:W-:Y:S01]  /*2500*/  FSEL R131, R134, -INF , !P1 ;  /* 0xff80000086837808 */ /* 0x000fe20004800000 */
[----:B------:R-:W-:Y:S01]  /*2510*/  FFMA R212, R3, UR11, -R212 ;  /* 0x0000000b03d47c23 */ /* 0x000fe200080008d4 */
[----:B------:R-:W-:Y:S01]  /*2520*/  FSEL R134, R135, -INF , !P1 ;  /* 0xff80000087867808 */ /* 0x000fe20004800000 */
[----:B------:R-:W-:Y:S01]  /*2530*/  FFMA R189, R0, UR11, -R189 ;  /* 0x0000000b00bd7c23 */ /* 0x000fe200080008bd */
[----:B------:R-:W-:Y:S01]  /*2540*/  FSEL R135, R138, -INF , !P1 ;  /* 0xff8000008a877808 */ /* 0x000fe20004800000 */
[----:B------:R-:W-:Y:S01]  /*2550*/  FFMA R204, R204, UR11, -R215 ;  /* 0x0000000bcccc7c23 */ /* 0x000fe200080008d7 */
        /* <DEDUP_REMOVED lines=11> */
[----:B------:R-:W-:Y:S02]  /*2610*/  FSETP.GEU.AND P3, PT, R212, -126, PT ;  /* 0xc2fc0000d400780b */ /* 0x000fe40003f6e000 */
[----:B------:R-:W-:-:S02]  /*2620*/  FSEL R94, R119, -INF , !P1 ;  /* 0xff800000775e7808 */ /* 0x000fc40004800000 */
[----:B------:R-:W-:Y:S02]  /*2630*/  FSEL R110, R123, -INF , !P1 ;  /* 0xff8000007b6e7808 */ /* 0x000fe40004800000 */
[----:B------:R-:W-:Y:S02]  /*2640*/  FSEL R147, R150, -INF , !P1 ;  /* 0xff80000096937808 */ /* 0x000fe40004800000 */
[----:B------:R-:W-:Y:S02]  /*2650*/  FSETP.GEU.AND P1, PT, R208, -126, PT ;  /* 0xc2fc0000d000780b */ /* 0x000fe40003f2e000 */
[----:B------:R-:W-:Y:S01]  /*2660*/  FSETP.GEU.AND P4, PT, R210, -126, PT ;  /* 0xc2fc0000d200780b */ /* 0x000fe20003f8e000 */
[----:B----4-:R-:W-:Y:S01]  /*2670*/  FFMA R217, R217, UR11, -R22 ;  /* 0x0000000bd9d97c23 */ /* 0x010fe20008000816 */
[----:B------:R-:W-:Y:S01]  /*2680*/  FSEL R188, R101, -INF , !P2 ;  /* 0xff80000065bc7808 */ /* 0x000fe20005000000 */
[----:B------:R-:W-:Y:S01]  /*2690*/  @!P3 FMUL R212, R212, 0.5 ;  /* 0x3f000000d4d4b820 */ /* 0x000fe20000400000 */
[----:B------:R-:W-:Y:S01]  /*26a0*/  FSEL R150, R141, -INF , !P2 ;  /* 0xff8000008d967808 */ /* 0x000fe20005000000 */
[----:B-----5:R-:W-:Y:S01]  /*26b0*/  FFMA R209, R209, UR11, -R184 ;  /* 0x0000000bd1d17c23 */ /* 0x020fe200080008b8 */
[----:B------:R-:W-:Y:S01]  /*26c0*/  FSEL R89, R104, -INF , !P2 ;  /* 0xff80000068597808 */ /* 0x000fe20005000000 */
[----:B------:R-:W1:Y:S04]  /*26d0*/  MUFU.EX2 R215, R212 ;  /* 0x000000d400d77308 */ /* 0x000e680000000800 */
[----:B------:R-:W-:Y:S01]  /*26e0*/  @!P1 FMUL R208, R208, 0.5 ;  /* 0x3f000000d0d09820 */ /* 0x000fe20000400000 */
[----:B------:R-:W-:Y:S01]  /*26f0*/  FSEL R88, R105, -INF , !P2 ;  /* 0xff80000069587808 */ /* 0x000fe20005000000 */
[----:B------:R-:W-:Y:S01]  /*2700*/  @!P4 FMUL R210, R210, 0.5 ;  /* 0x3f000000d2d2c820 */ /* 0x000fe20000400000 */
[----:B------:R-:W-:Y:S01]  /*2710*/  FSEL R141, R144, -INF , !P2 ;  /* 0xff800000908d7808 */ /* 0x000fe20005000000 */
[----:B------:R-:W2:Y:S02]  /*2720*/  LDL.128 R100, [R1+0xa0] ;  /* 0x0000a00001647983 */ /* 0x000ea40000100c00 */
[----:B------:R-:W3:Y:S01]  /*2730*/  MUFU.EX2 R208, R208 ;  /* 0x000000d000d07308 */ /* 0x000ee20000000800 */
[----:B------:R-:W-:-:S02]  /*2740*/  FSEL R144, R145, -INF , !P2 ;  /* 0xff80000091907808 */ /* 0x000fc40005000000 */
[----:B------:R-:W-:Y:S02]  /*2750*/  FSETP.GEU.AND P6, PT, R204, -126, PT ;  /* 0xc2fc0000cc00780b */ /* 0x000fe40003fce000 */
[----:B------:R-:W-:Y:S01]  /*2760*/  FSETP.GEU.AND P5, PT, R90, -126, PT ;  /* 0xc2fc00005a00780b */ /* 0x000fe20003fae000 */
[----:B------:R-:W-:Y:S01]  /*2770*/  FFMA R89, R89, UR11, -R192 ;  /* 0x0000000b59597c23 */ /* 0x000fe200080008c0 */
[----:B------:R-:W-:Y:S01]  /*2780*/  FSEL R145, R148, -INF , !P2 ;  /* 0xff80000094917808 */ /* 0x000fe20005000000 */
[----:B-1----:R-:W-:Y:S01]  /*2790*/  @!P3 FMUL R215, R215, R215 ;  /* 0x000000d7d7d7b220 */ /* 0x002fe20000400000 */
[----:B------:R-:W-:Y:S01]  /*27a0*/  FSEL R148, R149, -INF , !P2 ;  /* 0xff80000095947808 */ /* 0x000fe20005000000 */
[----:B------:R-:W-:Y:S01]  /*27b0*/  FFMA R149, R117, UR11, -R190 ;  /* 0x0000000b75957c23 */ /* 0x000fe200080008be */
[----:B------:R-:W1:Y:S01]  /*27c0*/  MUFU.EX2 R114, R210 ;  /* 0x000000d200727308 */ /* 0x000e620000000800 */
[----:B------:R-:W-:Y:S01]  /*27d0*/  FFMA R185, R188, UR11, -R185 ;  /* 0x0000000bbcb97c23 */ /* 0x000fe200080008b9 */
[----:B------:R-:W-:Y:S01]  /*27e0*/  FFMA R211, R211, UR11, -R20 ;  /* 0x0000000bd3d37c23 */ /* 0x000fe20008000814 */
[----:B------:R-:W-:Y:S01]  /*27f0*/  FFMA R151, R206, UR11, -R21 ;  /* 0x0000000bce977c23 */ /* 0x000fe20008000815 */
[----:B------:R-:W-:Y:S01]  /*2800*/  FSETP.GEU.AND P3, PT, R149, -126, PT ;  /* 0xc2fc00009500780b */ /* 0x000fe20003f6e000 */
[----:B------:R-:W-:Y:S01]  /*2810*/  FFMA R186, R121, UR11, -R186 ;  /* 0x0000000b79ba7c23 */ /* 0x000fe200080008ba */
[----:B---3--:R-:W-:Y:S01]  /*2820*/  @!P1 FMUL R208, R208, R208 ;  /* 0x000000d0d0d09220 */ /* 0x008fe20000400000 */
[----:B------:R-:W-:Y:S01]  /*2830*/  FSETP.GEU.AND P1, PT, R217, -126, PT ;  /* 0xc2fc0000d900780b */ /* 0x000fe20003f2e000 */
[----:B------:R-:W-:Y:S01]  /*2840*/  FFMA R190, R116, UR11, -R191 ;  /* 0x0000000b74be7c23 */ /* 0x000fe200080008bf */
[----:B------:R-:W-:Y:S01]  /*2850*/  FSETP.GEU.AND P2, PT, R189, -126, PT ;  /* 0xc2fc0000bd00780b */ /* 0x000fe20003f4e000 */
[----:B------:R-:W-:Y:S01]  /*2860*/  @!P6 FMUL R204, R204, 0.5 ;  /* 0x3f000000cccce820 */ /* 0x000fe20000400000 */
[----:B------:R-:W-:Y:S01]  /*2870*/  @!P5 FMUL R90, R90, 0.5 ;  /* 0x3f0000005a5ad820 */ /* 0x000fe20000400000 */
[----:B------:R-:W-:Y:S01]  /*2880*/  FFMA R192, R124, UR11, -R195 ;  /* 0x0000000b7cc07c23 */ /* 0x000fe200080008c3 */
[----:B------:R-:W-:Y:S01]  /*2890*/  FFMA R193, R88, UR11, -R193 ;  /* 0x0000000b58c17c23 */ /* 0x000fe200080008c1 */
[----:B------:R-:W-:Y:S01]  /*28a0*/  FFMA R187, R120, UR11, -R187 ;  /* 0x0000000b78bb7c23 */ /* 0x000fe200080008bb */
[----:B------:R-:W-:Y:S01]  /*28b0*/  FFMA R194, R125, UR11, -R194 ;  /* 0x0000000b7dc27c23 */ /* 0x000fe200080008c2 */
[----:B------:R-:W3:Y:S01]  /*28c0*/  LDL.128 R104, [R1+0xb0] ;  /* 0x0000b00001687983 */ /* 0x000ee20000100c00 */
[----:B------:R-:W-:Y:S01]  /*28d0*/  @!P3 FMUL R149, R149, 0.5 ;  /* 0x3f0000009595b820 */ /* 0x000fe20000400000 */
[----:B-1----:R-:W-:Y:S01]  /*28e0*/  @!P4 FMUL R114, R114, R114 ;  /* 0x000000727272c220 */ /* 0x002fe20000400000 */
[----:B------:R-:W-:Y:S01]  /*28f0*/  FSETP.GEU.AND P4, PT, R190, -126, PT ;  /* 0xc2fc0000be00780b */ /* 0x000fe20003f8e000 */
[----:B------:R-:W-:Y:S01]  /*2900*/  @!P1 FMUL R217, R217, 0.5 ;  /* 0x3f000000d9d99820 */ /* 0x000fe20000400000 */
[----:B------:R-:W4:Y:S02]  /*2910*/  LDL.128 R116, [R1+0xc0] ;  /* 0x0000c00001747983 */ /* 0x000f240000100c00 */
[----:B------:R-:W1:Y:S01]  /*2920*/  MUFU.EX2 R149, R149 ;  /* 0x0000009500957308 */ /* 0x000e620000000800 */
[----:B------:R-:W-:Y:S01]  /*2930*/  @!P2 FMUL R189, R189, 0.5 ;  /* 0x3f000000bdbda820 */ /* 0x000fe20000400000 */
[----:B------:R-:W-:-:S06]  /*2940*/  FFMA R191, R216, UR11, -R23 ;  /* 0x0000000bd8bf7c23 */ /* 0x000fcc0008000817 */
[----:B------:R-:W-:Y:S01]  /*2950*/  MUFU.EX2 R115, R90 ;  /* 0x0000005a00737308 */ /* 0x000fe20000000800 */
[----:B------:R-:W-:-:S07]  /*2960*/  @!P4 FMUL R190, R190, 0.5 ;  /* 0x3f000000bebec820 */ /* 0x000fce0000400000 */
[----:B------:R-:W-:Y:S01]  /*2970*/  MUFU.EX2 R204, R204 ;  /* 0x000000cc00cc7308 */ /* 0x000fe20000000800 */
[----:B------:R-:W5:Y:S04]  /*2980*/  LDL.128 R120, [R1+0xe0] ;  /* 0x0000e00001787983 */ /* 0x000f680000100c00 */
[----:B------:R-:W5:Y:S03]  /*2990*/  LDL.128 R124, [R1+0xf0] ;  /* 0x0000f000017c7983 */ /* 0x000f660000100c00 */
[----:B------:R-:W1:Y:S02]  /*29a0*/  MUFU.EX2 R184, R217 ;  /* 0x000000d900b87308 */ /* 0x000e640000000800 */
[----:B-1----:R-:W-:Y:S01]  /*29b0*/  @!P3 FMUL R149, R149, R149 ;  /* 0x000000959595b220 */ /* 0x002fe20000400000 */
[----:B------:R-:W-:Y:S01]  /*29c0*/  FSETP.GEU.AND P3, PT, R209, -126, PT ;  /* 0xc2fc0000d100780b */ /* 0x000fe20003f6e000 */
[----:B------:R-:W5:Y:S04]  /*29d0*/  LDL.128 R20, [R1+0xd0] ;  /* 0x0000d00001147983 */ /* 0x000f680000100c00 */
[----:B------:R-:W1:Y:S08]  /*29e0*/  MUFU.EX2 R189, R189 ;  /* 0x000000bd00bd7308 */ /* 0x000e700000000800 */
[----:B------:R-:W1:Y:S01]  /*29f0*/  MUFU.EX2 R190, R190 ;  /* 0x000000be00be7308 */ /* 0x000e620000000800 */
[----:B------:R-:W-:Y:S01]  /*2a00*/  @!P1 FMUL R184, R184, R184 ;  /* 0x000000b8b8b89220 */ /* 0x000fe20000400000 */
[----:B------:R-:W-:Y:S01]  /*2a10*/  FSETP.GEU.AND P1, PT, R89, -126, PT ;  /* 0xc2fc00005900780b */ /* 0x000fe20003f2e000 */
[----:B------:R-:W-:Y:S01]  /*2a20*/  @!P3 FMUL R209, R209, 0.5 ;  /* 0x3f000000d1d1b820 */ /* 0x000fe20000400000 */
[----:B------:R-:W-:Y:S01]  /*2a30*/  @!P5 FMUL R115, R115, R115 ;  /* 0x000000737373d220 */ /* 0x000fe20000400000 */
[----:B------:R-:W-:Y:S01]  /*2a40*/  @!P6 FMUL R204, R204, R204 ;  /* 0x000000cccccce220 */ /* 0x000fe20000400000 */
[----:B------:R-:W-:Y:S01]  /*2a50*/  F2FP.F16.F32.PACK_AB R88, R114, R215 ;  /* 0x000000d77258723e */ /* 0x000fe200000000ff */
[----:B------:R-:W-:Y:S01]  /*2a60*/  SYNCS.ARRIVE.TRANS64.A1T0 RZ, [UR16], RZ ;  /* 0x000000ffffff79a7 */ /* 0x000fe20008100010 */
[----:B-1----:R-:W-:Y:S01]  /*2a70*/  @!P2 FMUL R189, R189, R189 ;  /* 0x000000bdbdbda220 */ /* 0x002fe20000400000 */
[----:B------:R1:W1:Y:S06]  /*2a80*/  MUFU.EX2 R188, R209 ;  /* 0x000000d100bc7308 */ /* 0x00026c0000000800 */
[----:B------:R-:W-:Y:S01]  /*2a90*/  @!P1 FMUL R89, R89, 0.5 ;  /* 0x3f00000059599820 */ /* 0x000fe20000400000 */
[----:B------:R-:W-:Y:S01]  /*2aa0*/  @!P4 FMUL R190, R190, R190 ;  /* 0x000000bebebec220 */ /* 0x000fe20000400000 */
[----:B------:R-:W-:-:S02]  /*2ab0*/  F2FP.F16.F32.PACK_AB R90, R189, R208 ;  /* 0x000000d0bd5a723e */ /* 0x000fc400000000ff */
[----:B------:R1:W-:Y:S02]  /*2ac0*/  MUFU.EX2 R195, R89 ;  /* 0x0000005900c37308 */ /* 0x0003e40000000800 */
[----:B-1----:R-:W-:Y:S01]  /*2ad0*/  FFMA R209, R91, UR11, -R12 ;  /* 0x0000000b5bd17c23 */ /* 0x002fe2000800080c */
[----:B------:R-:W-:Y:S02]  /*2ae0*/  F2FP.F16.F32.PACK_AB R91, R190, R149 ;  /* 0x00000095be5b723e */ /* 0x000fe400000000ff */
[----:B------:R-:W-:Y:S02]  /*2af0*/  F2FP.F16.F32.PACK_AB R89, R204, R115 ;  /* 0x00000073cc59723e */ /* 0x000fe400000000ff */
[----:B------:R-:W-:Y:S02]  /*2b00*/  FSETP.GEU.AND P6, PT, R151, -126, PT ;  /* 0xc2fc00009700780b */ /* 0x000fe40003fce000 */
[----:B------:R-:W-:Y:S01]  /*2b10*/  WARPGROUP.ARRIVE ;  /* 0x00000000000079c5 */ /* 0x000fe20000000000 */
[----:B------:R-:W-:-:S05]  /*2b20*/  FSETP.GEU.AND P5, PT, R211, -126, PT ;  /* 0xc2fc0000d300780b */ /* 0x000fca0003fae000 */
[----:B------:R-:W-:Y:S05]  /*2b30*/  HGMMA.64x32x16.F32 R152, R88, gdesc[UR12].tnspB, R152, gsb0 ;  /* 0x4060000c58987df0 */ /* 0x000fea0008000898 */
[----:B------:R-:W-:-:S03]  /*2b40*/  @!P6 FMUL R151, R151, 0.5 ;  /* 0x3f0000009797e820 */ /* 0x000fc60000400000 */
[----:B------:R-:W-:-:S03]  /*2b50*/  @!P5 FMUL R211, R211, 0.5 ;  /* 0x3f000000d3d3d820 */ /* 0x000fc60000400000 */
[----:B------:R-:W1:Y:S01]  /*2b60*/  MUFU.EX2 R151, R151 ;  /* 0x0000009700977308 */ /* 0x000e620000000800 */
[----:B------:R-:W-:Y:S01]  /*2b70*/  @!P3 FMUL R188, R188, R188 ;  /* 0x000000bcbcbcb220 */ /* 0x000fe20000400000 */
[----:B------:R-:W-:-:S06]  /*2b80*/  FSETP.GEU.AND P3, PT, R194, -126, PT ;  /* 0xc2fc0000c200780b */ /* 0x000fcc0003f6e000 */
[----:B------:R-:W1:Y:S01]  /*2b90*/  MUFU.EX2 R206, R211 ;  /* 0x000000d300ce7308 */ /* 0x000e620000000800 */
[----:B------:R-:W-:Y:S02]  /*2ba0*/  FSETP.GEU.AND P2, PT, R191, -126, PT ;  /* 0xc2fc0000bf00780b */ /* 0x000fe40003f4e000 */
[----:B------:R-:W-:Y:S01]  /*2bb0*/  FSETP.GEU.AND P4, PT, R185, -126, PT ;  /* 0xc2fc0000b900780b */ /* 0x000fe20003f8e000 */
[----:B------:R-:W-:-:S03]  /*2bc0*/  FFMA R96, R96, UR11, -R13 ;  /* 0x0000000b60607c23 */ /* 0x000fc6000800080d */
[----:B------:R-:W-:Y:S01]  /*2bd0*/  @!P3 FMUL R194, R194, 0.5 ;  /* 0x3f000000c2c2b820 */ /* 0x000fe20000400000 */
[----:B-1----:R-:W-:Y:S01]  /*2be0*/  @!P6 FMUL R151, R151, R151 ;  /* 0x000000979797e220 */ /* 0x002fe20000400000 */
[----:B------:R-:W-:Y:S02]  /*2bf0*/  FSETP.GEU.AND P6, PT, R187, -126, PT ;  /* 0xc2fc0000bb00780b */ /* 0x000fe40003fce000 */
[----:B------:R-:W1:Y:S01]  /*2c00*/  MUFU.EX2 R13, R194 ;  /* 0x000000c2000d7308 */ /* 0x000e620000000800 */
[----:B------:R-:W-:Y:S01]  /*2c10*/  @!P5 FMUL R206, R206, R206 ;  /* 0x000000cececed220 */ /* 0x000fe20000400000 */
[----:B------:R-:W-:Y:S01]  /*2c20*/  FSETP.GEU.AND P5, PT, R186, -126, PT ;  /* 0xc2fc0000ba00780b */ /* 0x000fe20003fae000 */
[----:B------:R-:W-:Y:S02]  /*2c30*/  @!P2 FMUL R191, R191, 0.5 ;  /* 0x3f000000bfbfa820 */ /* 0x000fe40000400000 */
[----:B------:R-:W-:-:S06]  /*2c40*/  @!P4 FMUL R185, R185, 0.5 ;  /* 0x3f000000b9b9c820 */ /* 0x000fcc0000400000 */
[----:B------:R-:W-:Y:S01]  /*2c50*/  @!P6 FMUL R187, R187, 0.5 ;  /* 0x3f000000bbbbe820 */ /* 0x000fe20000400000 */
[----:B------:R-:W1:Y:S03]  /*2c60*/  MUFU.EX2 R191, R191 ;  /* 0x000000bf00bf7308 */ /* 0x000e660000000800 */
[----:B------:R-:W-:Y:S01]  /*2c70*/  @!P5 FMUL R186, R186, 0.5 ;  /* 0x3f000000babad820 */ /* 0x000fe20000400000 */
[----:B------:R-:W-:Y:S02]  /*2c80*/  WARPGROUP.DEPBAR.LE gsb0, 0x0 ;  /* 0x00008000000079c5 */ /* 0x000fe40000010000 */
[----:B------:R-:W-:Y:S02]  /*2c90*/  FFMA R90, R3, UR11, -R16 ;  /* 0x0000000b035a7c23 */ /* 0x000fe40008000810 */
[----:B------:R-:W1:Y:S02]  /*2ca0*/  MUFU.EX2 R185, R185 ;  /* 0x000000b900b97308 */ /* 0x000e640000000800 */
[----:B-1----:R-:W-:Y:S01]  /*2cb0*/  @!P3 FMUL R13, R13, R13 ;  /* 0x0000000d0d0db220 */ /* 0x002fe20000400000 */
[----:B------:R-:W-:-:S05]  /*2cc0*/  FSETP.GEU.AND P3, PT, R90, -126, PT ;  /* 0xc2fc00005a00780b */ /* 0x000fca0003f6e000 */
[----:B------:R-:W1:Y:S08]  /*2cd0*/  MUFU.EX2 R186, R186 ;  /* 0x000000ba00ba7308 */ /* 0x000e700000000800 */
[----:B------:R-:W1:Y:S01]  /*2ce0*/  MUFU.EX2 R187, R187 ;  /* 0x000000bb00bb7308 */ /* 0x000e620000000800 */
[----:B------:R-:W-:Y:S01]  /*2cf0*/  @!P2 FMUL R191, R191, R191 ;  /* 0x000000bfbfbfa220 */ /* 0x000fe20000400000 */
[----:B------:R-:W-:Y:S01]  /*2d00*/  @!P4 FMUL R185, R185, R185 ;  /* 0x000000b9b9b9c220 */ /* 0x000fe20000400000 */
[----:B------:R-:W-:Y:S01]  /*2d10*/  @!P3 FMUL R90, R90, 0.5 ;  /* 0x3f0000005a5ab820 */ /* 0x000fe20000400000 */
[----:B------:R-:W-:Y:S01]  /*2d20*/  FSETP.GEU.AND P2, PT, R193, -126, PT ;  /* 0xc2fc0000c100780b */ /* 0x000fe20003f4e000 */
[----:B------:R-:W-:Y:S01]  /*2d30*/  FFMA R97, R97, UR11, -R4 ;  /* 0x0000000b61617c23 */ /* 0x000fe20008000804 */
[----:B-1----:R-:W-:-:S02]  /*2d40*/  @!P5 FMUL R186, R186, R186 ;  /* 0x000000bababad220 */ /* 0x002fc40000400000 */
[----:B------:R1:W-:Y:S01]  /*2d50*/  MUFU.EX2 R4, R90 ;  /* 0x0000005a00047308 */ /* 0x0003e20000000800 */
[----:B------:R-:W-:Y:S01]  /*2d60*/  F2FP.F16.F32.PACK_AB R88, R151, R206 ;  /* 0x000000ce9758723e */ /* 0x000fe200000000ff */
[----:B------:R-:W-:Y:S01]  /*2d70*/  @!P6 FMUL R187, R187, R187 ;  /* 0x000000bbbbbbe220 */ /* 0x000fe20000400000 */
[----:B------:R-:W-:Y:S01]  /*2d80*/  F2FP.F16.F32.PACK_AB R89, R191, R184 ;  /* 0x000000b8bf59723e */ /* 0x000fe200000000ff */
[----:B------:R-:W-:Y:S01]  /*2d90*/  UIADD3 UR14, UR17, 0x40, URZ ;  /* 0x00000040110e7890 */ /* 0x000fe2000fffe03f */
[----:B-1----:R-:W-:Y:S02]  /*2da0*/  F2FP.F16.F32.PACK_AB R90, R185, R188 ;  /* 0x000000bcb95a723e */ /* 0x002fe400000000ff */
[----:B------:R-:W-:-:S04]  /*2db0*/  F2FP.F16.F32.PACK_AB R91, R187, R186 ;  /* 0x000000babb5b723e */ /* 0x000fc800000000ff */
[----:B------:R-:W-:Y:S01]  /*2dc0*/  WARPGROUP.ARRIVE ;  /* 0x00000000000079c5 */ /* 0x000fe20000000000 */
[----:B------:R-:W-:Y:S01]  /*2dd0*/  UMOV UR15, 0x80000020 ;  /* 0x80000020000f7882 */ /* 0x000fe20000000000 */
[----:B------:R-:W-:-:S04]  /*2de0*/  @!P2 FMUL R193, R193, 0.5 ;  /* 0x3f000000c1c1a820 */ /* 0x000fc80000400000 */
[----:B------:R-:W-:Y:S01]  /*2df0*/  HGMMA.64x32x16.F32 R152, R88, gdesc[UR12].tnspB, R152, gsb0 ;  /* 0x4060000c58987df0 */ /* 0x000fe20008000898 */
[----:B------:R-:W1:Y:S01]  /*2e00*/  MUFU.EX2 R12, R193 ;  /* 0x000000c1000c7308 */ /* 0x000e620000000800 */
[----:B------:R-:W-:Y:S01]  /*2e10*/  FFMA R140, R140, UR11, -R15 ;  /* 0x0000000b8c8c7c23 */ /* 0x000fe2000800080f */
[----:B------:R-:W-:Y:S01]  /*2e20*/  FSETP.GEU.AND P4, PT, R192, -126, PT ;  /* 0xc2fc0000c000780b */ /* 0x000fe20003f8e000 */
[----:B------:R-:W-:Y:S01]  /*2e30*/  FFMA R213, R213, UR11, -R14 ;  /* 0x0000000bd5d57c23 */ /* 0x000fe2000800080e */
[----:B-1----:R-:W-:Y:S02]  /*2e40*/  @!P2 FMUL R12, R12, R12 ;  /* 0x0000000c0c0ca220 */ /* 0x002fe40000400000 */
[----:B------:R-:W-:Y:S01]  /*2e50*/  FSETP.GEU.AND P2, PT, R140, -126, PT ;  /* 0xc2fc00008c00780b */ /* 0x000fe20003f4e000 */
[----:B------:R-:W-:Y:S01]  /*2e60*/  @!P1 FMUL R195, R195, R195 ;  /* 0x000000c3c3c39220 */ /* 0x000fe20000400000 */
[----:B------:R-:W-:Y:S02]  /*2e70*/  FSETP.GEU.AND P5, PT, R209, -126, PT ;  /* 0xc2fc0000d100780b */ /* 0x000fe40003fae000 */
[----:B------:R-:W-:-:S02]  /*2e80*/  FSETP.GEU.AND P6, PT, R96, -126, PT ;  /* 0xc2fc00006000780b */ /* 0x000fc40003fce000 */
[----:B------:R-:W-:-:S03]  /*2e90*/  FSETP.GEU.AND P1, PT, R213, -126, PT ;  /* 0xc2fc0000d500780b */ /* 0x000fc60003f2e000 */
[----:B------:R-:W-:-:S04]  /*2ea0*/  @!P4 FMUL R192, R192, 0.5 ;  /* 0x3f000000c0c0c820 */ /* 0x000fc80000400000 */
[----:B------:R-:W-:Y:S01]  /*2eb0*/  @!P2 FMUL R140, R140, 0.5 ;  /* 0x3f0000008c8ca820 */ /* 0x000fe20000400000 */
[----:B------:R-:W1:Y:S08]  /*2ec0*/  MUFU.EX2 R14, R192 ;  /* 0x000000c0000e7308 */ /* 0x000e700000000800 */
[----:B------:R-:W1:Y:S01]  /*2ed0*/  MUFU.EX2 R3, R140 ;  /* 0x0000008c00037308 */ /* 0x000e620000000800 */
[----:B------:R-:W-:Y:S01]  /*2ee0*/  @!P5 FMUL R209, R209, 0.5 ;  /* 0x3f000000d1d1d820 */ /* 0x000fe20000400000 */
[----:B------:R-:W-:Y:S01]  /*2ef0*/  @!P6 FMUL R96, R96, 0.5 ;  /* 0x3f0000006060e820 */ /* 0x000fe20000400000 */
[----:B------:R-:W-:Y:S01]  /*2f00*/  @!P1 FMUL R213, R213, 0.5 ;  /* 0x3f000000d5d59820 */ /* 0x000fe20000400000 */
[----:B------:R-:W-:Y:S01]  /*2f10*/  FFMA R17, R92, UR11, -R17 ;  /* 0x0000000b5c117c23 */ /* 0x000fe20008000811 */
[----:B------:R-:W-:-:S02]  /*2f20*/  WARPGROUP.DEPBAR.LE gsb0, 0x0 ;  /* 0x00008000000079c5 */ /* 0x000fc40000010000 */
[----:B------:R-:W-:Y:S01]  /*2f30*/  FFMA R88, R0, UR11, -R5 ;  /* 0x0000000b00587c23 */ /* 0x000fe20008000805 */
[----:B------:R-:W2:Y:S01]  /*2f40*/  MUFU.EX2 R15, R209 ;  /* 0x000000d1000f7308 */ /* 0x000ea20000000800 */
[----:B-1----:R-:W-:Y:S01]  /*2f50*/  @!P4 FMUL R14, R14, R14 ;  /* 0x0000000e0e0ec220 */ /* 0x002fe20000400000 */
[----:B------:R-:W-:-:S06]  /*2f60*/  @!P2 FMUL R3, R3, R3 ;  /* 0x000000030303a220 */ /* 0x000fcc0000400000 */
[----:B------:R-:W1:Y:S01]  /*2f70*/  MUFU.EX2 R16, R96 ;  /* 0x0000006000107308 */ /* 0x000e620000000800 */
[----:B------:R-:W-:-:S07]  /*2f80*/  FSETP.GEU.AND P2, PT, R88, -126, PT ;  /* 0xc2fc00005800780b */ /* 0x000fce0003f4e000 */
[----:B------:R-:W1:Y:S01]  /*2f90*/  MUFU.EX2 R92, R213 ;  /* 0x000000d5005c7308 */ /* 0x000e620000000800 */
[----:B------:R-:W-:Y:S01]  /*2fa0*/  FSETP.GEU.AND P4, PT, R17, -126, PT ;  /* 0xc2fc00001100780b */ /* 0x000fe20003f8e000 */
[----:B--2---:R-:W-:Y:S01]  /*2fb0*/  @!P5 FMUL R15, R15, R15 ;  /* 0x0000000f0f0fd220 */ /* 0x004fe20000400000 */
[----:B------:R-:W-:-:S03]  /*2fc0*/  FFMA R94, R94, UR11, -R7 ;  /* 0x0000000b5e5e7c23 */ /* 0x000fc60008000807 */
[----:B------:R-:W-:Y:S01]  /*2fd0*/  @!P2 FMUL R88, R88, 0.5 ;  /* 0x3f0000005858a820 */ /* 0x000fe20000400000 */
[----:B-1----:R-:W-:-:S03]  /*2fe0*/  @!P6 FMUL R16, R16, R16 ;  /* 0x000000101010e220 */ /* 0x002fc60000400000 */
[----:B------:R1:W-:Y:S01]  /*2ff0*/  MUFU.EX2 R7, R88 ;  /* 0x0000005800077308 */ /* 0x0003e20000000800 */
[----:B------:R-:W-:-:S03]  /*3000*/  F2FP.F16.F32.PACK_AB R89, R14, R13 ;  /* 0x0000000d0e59723e */ /* 0x000fc600000000ff */
[----:B------:R-:W-:Y:S01]  /*3010*/  @!P4 FMUL R17, R17, 0.5 ;  /* 0x3f0000001111c820 */ /* 0x000fe20000400000 */
[----:B------:R-:W-:Y:S01]  /*3020*/  @!P1 FMUL R92, R92, R92 ;  /* 0x0000005c5c5c9220 */ /* 0x000fe20000400000 */
[----:B------:R-:W-:Y:S01]  /*3030*/  F2FP.F16.F32.PACK_AB R90, R16, R15 ;  /* 0x0000000f105a723e */ /* 0x000fe200000000ff */
[----:B------:R-:W-:Y:S01]  /*3040*/  UIADD3 UR14, UR17, 0x80, URZ ;  /* 0x00000080110e7890 */ /* 0x000fe2000fffe03f */
[----:B-1----:R-:W-:Y:S02]  /*3050*/  F2FP.F16.F32.PACK_AB R88, R12, R195 ;  /* 0x000000c30c58723e */ /* 0x002fe400000000ff */
[----:B------:R-:W-:Y:S01]  /*3060*/  F2FP.F16.F32.PACK_AB R91, R3, R92 ;  /* 0x0000005c035b723e */ /* 0x000fe200000000ff */
[----:B------:R-:W1:Y:S01]  /*3070*/  MUFU.EX2 R17, R17 ;  /* 0x0000001100117308 */ /* 0x000e620000000800 */
[----:B------:R-:W-:Y:S02]  /*3080*/  FFMA R18, R113, UR11, -R18 ;  /* 0x0000000b71127c23 */ /* 0x000fe40008000812 */
[----:B------:R-:W-:Y:S01]  /*3090*/  WARPGROUP.ARRIVE ;  /* 0x00000000000079c5 */ /* 0x000fe20000000000 */
[----:B------:R-:W-:Y:S01]  /*30a0*/  FFMA R19, R108, UR11, -R19 ;  /* 0x0000000b6c137c23 */ /* 0x000fe20008000813 */
[----:B------:R-:W-:Y:S01]  /*30b0*/  UMOV UR15, 0x80000020 ;  /* 0x80000020000f7882 */ /* 0x000fe20000000000 */
[----:B------:R-:W-:-:S03]  /*30c0*/  FSETP.GEU.AND P5, PT, R18, -126, PT ;  /* 0xc2fc00001200780b */ /* 0x000fc60003fae000 */
[----:B------:R-:W-:Y:S01]  /*30d0*/  HGMMA.64x32x16.F32 R152, R88, gdesc[UR12].tnspB, R152, gsb0 ;  /* 0x4060000c58987df0 */ /* 0x000fe20008000898 */
[----:B------:R-:W-:Y:S01]  /*30e0*/  FSETP.GEU.AND P6, PT, R19, -126, PT ;  /* 0xc2fc00001300780b */ /* 0x000fe20003fce000 */
[----:B------:R-:W-:Y:S01]  /*30f0*/  FFMA R99, R99, UR11, -R6 ;  /* 0x0000000b63637c23 */ /* 0x000fe20008000806 */
[----:B------:R-:W-:Y:S01]  /*3100*/  @!P3 FMUL R4, R4, R4 ;  /* 0x000000040404b220 */ /* 0x000fe20000400000 */
[----:B------:R-:W-:-:S03]  /*3110*/  FSETP.GEU.AND P1, PT, R97, -126, PT ;  /* 0xc2fc00006100780b */ /* 0x000fc60003f2e000 */
[----:B------:R-:W-:Y:S01]  /*3120*/  FSETP.GEU.AND P3, PT, R99, -126, PT ;  /* 0xc2fc00006300780b */ /* 0x000fe20003f6e000 */
[----:B-1----:R-:W-:Y:S01]  /*3130*/  @!P4 FMUL R17, R17, R17 ;  /* 0x000000111111c220 */ /* 0x002fe20000400000 */
[----:B------:R-:W-:Y:S01]  /*3140*/  FSETP.GEU.AND P4, PT, R94, -126, PT ;  /* 0xc2fc00005e00780b */ /* 0x000fe20003f8e000 */
[----:B------:R-:W-:-:S04]  /*3150*/  @!P5 FMUL R18, R18, 0.5 ;  /* 0x3f0000001212d820 */ /* 0x000fc80000400000 */
[----:B------:R-:W-:Y:S01]  /*3160*/  @!P6 FMUL R19, R19, 0.5 ;  /* 0x3f0000001313e820 */ /* 0x000fe20000400000 */
[----:B------:R1:W2:Y:S08]  /*3170*/  MUFU.EX2 R0, R18 ;  /* 0x0000001200007308 */ /* 0x0002b00000000800 */
[----:B------:R-:W3:Y:S01]  /*3180*/  MUFU.EX2 R5, R19 ;  /* 0x0000001300057308 */ /* 0x000ee20000000800 */
[----:B------:R-:W-:Y:S01]  /*3190*/  @!P1 FMUL R97, R97, 0.5 ;  /* 0x3f00000061619820 */ /* 0x000fe20000400000 */
[----:B------:R-:W-:Y:S01]  /*31a0*/  @!P3 FMUL R99, R99, 0.5 ;  /* 0x3f0000006363b820 */ /* 0x000fe20000400000 */
[----:B------:R-:W-:Y:S01]  /*31b0*/  @!P4 FMUL R94, R94, 0.5 ;  /* 0x3f0000005e5ec820 */ /* 0x000fe20000400000 */
[----:B------:R-:W-:Y:S01]  /*31c0*/  FFMA R93, R93, UR11, -R8 ;  /* 0x0000000b5d5d7c23 */ /* 0x000fe20008000808 */
[----:B-1----:R-:W-:-:S03]  /*31d0*/  FFMA R18, R2, UR11, -R9 ;  /* 0x0000000b02127c23 */ /* 0x002fc60008000809 */
[----:B------:R-:W1:Y:S01]  /*31e0*/  MUFU.EX2 R6, R97 ;  /* 0x0000006100067308 */ /* 0x000e620000000800 */
[----:B--2---:R-:W-:-:S07]  /*31f0*/  @!P5 FMUL R0, R0, R0 ;  /* 0x000000000000d220 */ /* 0x004fce0000400000 */
[----:B------:R-:W2:Y:S01]  /*3200*/  MUFU.EX2 R8, R99 ;  /* 0x0000006300087308 */ /* 0x000ea20000000800 */
[----:B---3--:R-:W-:-:S07]  /*3210*/  @!P6 FMUL R5, R5, R5 ;  /* 0x000000050505e220 */ /* 0x008fce0000400000 */
[----:B------:R-:W3:Y:S01]  /*3220*/  MUFU.EX2 R9, R94 ;  /* 0x0000005e00097308 */ /* 0x000ee20000000800 */
[----:B------:R-:W-:Y:S02]  /*3230*/  FSETP.GEU.AND P5, PT, R93, -126, PT ;  /* 0xc2fc00005d00780b */ /* 0x000fe40003fae000 */
[----:B------:R-:W-:Y:S01]  /*3240*/  FSETP.GEU.AND P6, PT, R18, -126, PT ;  /* 0xc2fc00001200780b */ /* 0x000fe20003fce000 */
[----:B-1----:R-:W-:Y:S01]  /*3250*/  @!P1 FMUL R6, R6, R6 ;  /* 0x0000000606069220 */ /* 0x002fe20000400000 */
[----:B------:R-:W-:Y:S01]  /*3260*/  @!P2 FMUL R7, R7, R7 ;  /* 0x000000070707a220 */ /* 0x000fe20000400000 */
[----:B--2---:R-:W-:Y:S01]  /*3270*/  @!P3 FMUL R8, R8, R8 ;  /* 0x000000080808b220 */ /* 0x004fe20000400000 */
[----:B------:R-:W-:Y:S02]  /*3280*/  WARPGROUP.DEPBAR.LE gsb0, 0x0 ;  /* 0x00008000000079c5 */ /* 0x000fe40000010000 */
[----:B------:R-:W-:-:S05]  /*3290*/  F2FP.F16.F32.PACK_AB R88, R17, R4 ;  /* 0x000000041158723e */ /* 0x000fca00000000ff */
[----:B------:R-:W-:Y:S01]  /*32a0*/  @!P5 FMUL R93, R93, 0.5 ;  /* 0x3f0000005d5dd820 */ /* 0x000fe20000400000 */
[----:B---3--:R-:W-:Y:S01]  /*32b0*/  @!P4 FMUL R9, R9, R9 ;  /* 0x000000090909c220 */ /* 0x008fe20000400000 */
[----:B------:R-:W-:Y:S01]  /*32c0*/  @!P6 FMUL R18, R18, 0.5 ;  /* 0x3f0000001212e820 */ /* 0x000fe20000400000 */
[----:B------:R-:W-:Y:S01]  /*32d0*/  F2FP.F16.F32.PACK_AB R89, R5, R0 ;  /* 0x000000000559723e */ /* 0x000fe200000000ff */
[----:B------:R-:W-:Y:S01]  /*32e0*/  FFMA R110, R110, UR11, -R11 ;  /* 0x0000000b6e6e7c23 */ /* 0x000fe2000800080b */
[----:B------:R-:W-:Y:S01]  /*32f0*/  F2FP.F16.F32.PACK_AB R90, R7, R6 ;  /* 0x00000006075a723e */ /* 0x000fe200000000ff */
[----:B------:R-:W-:Y:S01]  /*3300*/  UIADD3 UR14, UR17, 0xc0, URZ ;  /* 0x000000c0110e7890 */ /* 0x000fe2000fffe03f */
[----:B------:R-:W-:Y:S01]  /*3310*/  F2FP.F16.F32.PACK_AB R91, R9, R8 ;  /* 0x00000008095b723e */ /* 0x000fe200000000ff */
[----:B------:R-:W-:Y:S01]  /*3320*/  FFMA R10, R111, UR11, -R10 ;  /* 0x0000000b6f0a7c23 */ /* 0x000fe2000800080a */
[----:B------:R-:W1:Y:S02]  /*3330*/  MUFU.EX2 R2, R93 ;  /* 0x0000005d00027308 */ /* 0x000e640000000800 */
[----:B------:R-:W-:-:S06]  /*3340*/  WARPGROUP.ARRIVE ;  /* 0x00000000000079c5 */ /* 0x000fcc0000000000 */
[----:B------:R-:W2:Y:S01]  /*3350*/  MUFU.EX2 R11, R18 ;  /* 0x00000012000b7308 */ /* 0x000ea20000000800 */
[----:B------:R-:W-:Y:S01]  /*3360*/  FSETP.GEU.AND P1, PT, R10, -126, PT ;  /* 0xc2fc00000a00780b */ /* 0x000fe20003f2e000 */
[----:B------:R-:W-:Y:S01]  /*3370*/  UMOV UR15, 0x80000020 ;  /* 0x80000020000f7882 */ /* 0x000fe20000000000 */
[----:B------:R-:W-:Y:S01]  /*3380*/  FSETP.GEU.AND P2, PT, R110, -126, PT ;  /* 0xc2fc00006e00780b */ /* 0x000fe20003f4e000 */
[----:B------:R-:W-:Y:S01]  /*3390*/  HGMMA.64x32x16.F32 R152, R88, gdesc[UR12].tnspB, R152, gsb0 ;  /* 0x4060000c58987df0 */ /* 0x000fe20008000898 */
[----:B------:R-:W-:Y:S01]  /*33a0*/  FFMA R94, R112, UR11, -R201 ;  /* 0x0000000b705e7c23 */ /* 0x000fe200080008c9 */
[----:B------:R-:W-:Y:S01]  /*33b0*/  FFMA R97, R95, UR11, -R202 ;  /* 0x0000000b5f617c23 */ /* 0x000fe200080008ca */
[----:B------:R-:W-:Y:S01]  /*33c0*/  FFMA R96, R98, UR11, -R203 ;  /* 0x0000000b62607c23 */ /* 0x000fe200080008cb */
[----:B------:R-:W-:Y:S01]  /*33d0*/  FFMA R200, R205, UR11, -R200 ;  /* 0x0000000bcdc87c23 */ /* 0x000fe200080008c8 */
[----:B-1----:R-:W-:Y:S01]  /*33e0*/  @!P5 FMUL R2, R2, R2 ;  /* 0x000000020202d220 */ /* 0x002fe20000400000 */
[----:B------:R-:W-:-:S02]  /*33f0*/  FSETP.GEU.AND P4, PT, R94, -126, PT ;  /* 0xc2fc00005e00780b */ /* 0x000fc40003f8e000 */
[----:B------:R-:W-:Y:S02]  /*3400*/  FSETP.GEU.AND P5, PT, R97, -126, PT ;  /* 0xc2fc00006100780b */ /* 0x000fe40003fae000 */
[----:B------:R-:W-:Y:S01]  /*3410*/  @!P1 FMUL R10, R10, 0.5 ;  /* 0x3f0000000a0a9820 */ /* 0x000fe20000400000 */
[----:B--2---:R-:W-:Y:S01]  /*3420*/  @!P6 FMUL R11, R11, R11 ;  /* 0x0000000b0b0be220 */ /* 0x004fe20000400000 */
[----:B------:R-:W-:Y:S01]  /*3430*/  FSETP.GEU.AND P6, PT, R96, -126, PT ;  /* 0xc2fc00006000780b */ /* 0x000fe20003fce000 */
[----:B------:R-:W-:Y:S01]  /*3440*/  @!P2 FMUL R110, R110, 0.5 ;  /* 0x3f0000006e6ea820 */ /* 0x000fe20000400000 */
[----:B------:R-:W-:Y:S02]  /*3450*/  FSETP.GEU.AND P3, PT, R200, -126, PT ;  /* 0xc2fc0000c800780b */ /* 0x000fe40003f6e000 */
[----:B------:R-:W1:Y:S08]  /*3460*/  MUFU.EX2 R10, R10 ;  /* 0x0000000a000a7308 */ /* 0x000e700000000800 */
[----:B------:R-:W2:Y:S01]  /*3470*/  MUFU.EX2 R93, R110 ;  /* 0x0000006e005d7308 */ /* 0x000ea20000000800 */
[----:B------:R-:W-:Y:S01]  /*3480*/  @!P4 FMUL R94, R94, 0.5 ;  /* 0x3f0000005e5ec820 */ /* 0x000fe20000400000 */
[----:B------:R-:W-:Y:S01]  /*3490*/  @!P5 FMUL R97, R97, 0.5 ;  /* 0x3f0000006161d820 */ /* 0x000fe20000400000 */
[----:B------:R-:W-:Y:S01]  /*34a0*/  @!P6 FMUL R96, R96, 0.5 ;  /* 0x3f0000006060e820 */ /* 0x000fe20000400000 */
[----:B------:R-:W-:Y:S01]  /*34b0*/  @!P3 FMUL R200, R200, 0.5 ;  /* 0x3f000000c8c8b820 */ /* 0x000fe20000400000 */
[----:B------:R-:W-:Y:S01]  /*34c0*/  FFMA R98, R207, UR11, -R100 ;  /* 0x0000000bcf627c23 */ /* 0x000fe20008000864 */
[----:B------:R-:W-:-:S02]  /*34d0*/  FFMA R99, R128, UR11, -R101 ;  /* 0x0000000b80637c23 */ /* 0x000fc40008000865 */
[----:B------:R-:W3:Y:S01]  /*34e0*/  MUFU.EX2 R95, R200 ;  /* 0x000000c8005f7308 */ /* 0x000ee20000000800 */
[----:B-1----:R-:W-:Y:S01]  /*34f0*/  @!P1 FMUL R10, R10, R10 ;  /* 0x0000000a0a0a9220 */ /* 0x002fe20000400000 */
[----:B------:R-:W-:-:S06]  /*3500*/  FSETP.GEU.AND P1, PT, R98, -126, PT ;  /* 0xc2fc00006200780b */ /* 0x000fcc0003f2e000 */
[----:B------:R-:W1:Y:S01]  /*3510*/  MUFU.EX2 R94, R94 ;  /* 0x0000005e005e7308 */ /* 0x000e620000000800 */
[----:B--2---:R-:W-:Y:S01]  /*3520*/  @!P2 FMUL R93, R93, R93 ;  /* 0x0000005d5d5da220 */ /* 0x004fe20000400000 */
[----:B------:R-:W-:-:S06]  /*3530*/  FSETP.GEU.AND P2, PT, R99, -126, PT ;  /* 0xc2fc00006300780b */ /* 0x000fcc0003f4e000 */
[----:B------:R-:W2:Y:S08]  /*3540*/  MUFU.EX2 R97, R97 ;  /* 0x0000006100617308 */ /* 0x000eb00000000800 */
[----:B------:R-:W4:Y:S01]  /*3550*/  MUFU.EX2 R96, R96 ;  /* 0x0000006000607308 */ /* 0x000f220000000800 */
[----:B---3--:R-:W-:Y:S01]  /*3560*/  @!P3 FMUL R95, R95, R95 ;  /* 0x0000005f5f5fb220 */ /* 0x008fe20000400000 */
[----:B-1----:R-:W-:Y:S01]  /*3570*/  @!P4 FMUL R94, R94, R94 ;  /* 0x0000005e5e5ec220 */ /* 0x002fe20000400000 */
[----:B------:R-:W-:Y:S01]  /*3580*/  @!P1 FMUL R98, R98, 0.5 ;  /* 0x3f00000062629820 */ /* 0x000fe20000400000 */
[----:B------:R-:W-:Y:S01]  /*3590*/  @!P2 FMUL R99, R99, 0.5 ;  /* 0x3f0000006363a820 */ /* 0x000fe20000400000 */
[----:B------:R-:W-:-:S02]  /*35a0*/  WARPGROUP.DEPBAR.LE gsb0, 0x0 ;  /* 0x00008000000079c5 */ /* 0x000fc40000010000 */
[----:B--2---:R-:W-:Y:S01]  /*35b0*/  @!P5 FMUL R97, R97, R97 ;  /* 0x000000616161d220 */ /* 0x004fe20000400000 */
[----:B------:R-:W-:Y:S01]  /*35c0*/  F2FP.F16.F32.PACK_AB R88, R11, R2 ;  /* 0x000000020b58723e */ /* 0x000fe200000000ff */
[----:B------:R-:W-:Y:S01]  /*35d0*/  UIADD3 UR14, UR17, 0x100, URZ ;  /* 0x00000100110e7890 */ /* 0x000fe2000fffe03f */
[----:B------:R-:W-:Y:S01]  /*35e0*/  F2FP.F16.F32.PACK_AB R89, R93, R10 ;  /* 0x0000000a5d59723e */ /* 0x000fe200000000ff */
[----:B----4-:R-:W-:Y:S01]  /*35f0*/  @!P6 FMUL R96, R96, R96 ;  /* 0x000000606060e220 */ /* 0x010fe20000400000 */
[----:B------:R-:W-:Y:S01]  /*3600*/  F2FP.F16.F32.PACK_AB R90, R94, R95 ;  /* 0x0000005f5e5a723e */ /* 0x000fe200000000ff */
[----:B------:R-:W1:Y:S03]  /*3610*/  MUFU.EX2 R98, R98 ;  /* 0x0000006200627308 */ /* 0x000e660000000800 */
[----:B------:R-:W-:Y:S01]  /*3620*/  F2FP.F16.F32.PACK_AB R91, R96, R97 ;  /* 0x00000061605b723e */ /* 0x000fe200000000ff */
[----:B------:R-:W-:Y:S01]  /*3630*/  FFMA R100, R109, UR11, -R102 ;  /* 0x0000000b6d647c23 */ /* 0x000fe20008000866 */
[----:B------:R-:W-:-:S03]  /*3640*/  FFMA R101, R214, UR11, -R103 ;  /* 0x0000000bd6657c23 */ /* 0x000fc60008000867 */
[----:B------:R-:W2:Y:S01]  /*3650*/  MUFU.EX2 R99, R99 ;  /* 0x0000006300637308 */ /* 0x000ea20000000800 */
[----:B------:R-:W-:Y:S01]  /*3660*/  WARPGROUP.ARRIVE ;  /* 0x00000000000079c5 */ /* 0x000fe20000000000 */
[----:B------:R-:W-:Y:S01]  /*3670*/  UMOV UR15, 0x80000020 ;  /* 0x80000020000f7882 */ /* 0x000fe20000000000 */
[----:B------:R-:W-:Y:S02]  /*3680*/  FSETP.GEU.AND P3, PT, R100, -126, PT ;  /* 0xc2fc00006400780b */ /* 0x000fe40003f6e000 */
[----:B------:R-:W-:Y:S02]  /*3690*/  FSETP.GEU.AND P4, PT, R101, -126, PT ;  /* 0xc2fc00006500780b */ /* 0x000fe40003f8e000 */
[----:B------:R-:W-:Y:S01]  /*36a0*/  HGMMA.64x32x16.F32 R152, R88, gdesc[UR12].tnspB, R152, gsb0 ;  /* 0x4060000c58987df0 */ /* 0x000fe20008000898 */
[----:B------:R-:W-:Y:S01]  /*36b0*/  FFMA R102, R129, UR11, -R104 ;  /* 0x0000000b81667c23 */ /* 0x000fe20008000868 */
[----:B------:R-:W-:Y:S01]  /*36c0*/  FFMA R103, R132, UR11, -R105 ;  /* 0x0000000b84677c23 */ /* 0x000fe20008000869 */
[----:B------:R-:W-:Y:S01]  /*36d0*/  FFMA R104, R131, UR11, -R106 ;  /* 0x0000000b83687c23 */ /* 0x000fe2000800086a */
[----:B------:R-:W-:Y:S01]  /*36e0*/  FFMA R105, R134, UR11, -R107 ;  /* 0x0000000b86697c23 */ /* 0x000fe2000800086b */
[----:B-1----:R-:W-:Y:S01]  /*36f0*/  @!P1 FMUL R98, R98, R98 ;  /* 0x0000006262629220 */ /* 0x002fe20000400000 */
[----:B------:R-:W-:-:S02]  /*3700*/  FSETP.GEU.AND P5, PT, R102, -126, PT ;  /* 0xc2fc00006600780b */ /* 0x000fc40003fae000 */
[----:B------:R-:W-:Y:S01]  /*3710*/  FSETP.GEU.AND P6, PT, R103, -126, PT ;  /* 0xc2fc00006700780b */ /* 0x000fe20003fce000 */
[----:B--2---:R-:W-:Y:S01]  /*3720*/  @!P2 FMUL R99, R99, R99 ;  /* 0x000000636363a220 */ /* 0x004fe20000400000 */
[----:B------:R-:W-:Y:S02]  /*3730*/  FSETP.GEU.AND P1, PT, R104, -126, PT ;  /* 0xc2fc00006800780b */ /* 0x000fe40003f2e000 */
[----:B------:R-:W-:Y:S01]  /*3740*/  FSETP.GEU.AND P2, PT, R105, -126, PT ;  /* 0xc2fc00006900780b */ /* 0x000fe20003f4e000 */
[----:B------:R-:W-:Y:S01]  /*3750*/  @!P3 FMUL R100, R100, 0.5 ;  /* 0x3f0000006464b820 */ /* 0x000fe20000400000 */
[----:B------:R-:W-:-:S05]  /*3760*/  @!P4 FMUL R101, R101, 0.5 ;  /* 0x3f0000006565c820 */ /* 0x000fca0000400000 */
[----:B------:R-:W1:Y:S01]  /*3770*/  MUFU.EX2 R100, R100 ;  /* 0x0000006400647308 */ /* 0x000e620000000800 */
[----:B------:R-:W-:Y:S01]  /*3780*/  @!P5 FMUL R102, R102, 0.5 ;  /* 0x3f0000006666d820 */ /* 0x000fe20000400000 */
[----:B------:R-:W-:-:S06]  /*3790*/  @!P6 FMUL R103, R103, 0.5 ;  /* 0x3f0000006767e820 */ /* 0x000fcc0000400000 */
[----:B------:R-:W2:Y:S01]  /*37a0*/  MUFU.EX2 R101, R101 ;  /* 0x0000006500657308 */ /* 0x000ea20000000800 */
[----:B------:R-:W-:Y:S01]  /*37b0*/  @!P1 FMUL R104, R104, 0.5 ;  /* 0x3f00000068689820 */ /* 0x000fe20000400000 */
[----:B------:R-:W-:Y:S01]  /*37c0*/  @!P2 FMUL R105, R105, 0.5 ;  /* 0x3f0000006969a820 */ /* 0x000fe20000400000 */
[----:B------:R-:W-:Y:S01]  /*37d0*/  FFMA R106, R133, UR11, -R116 ;  /* 0x0000000b856a7c23 */ /* 0x000fe20008000874 */
[----:B------:R-:W-:-:S04]  /*37e0*/  FFMA R107, R136, UR11, -R117 ;  /* 0x0000000b886b7c23 */ /* 0x000fc80008000875 */
[----:B------:R-:W3:Y:S01]  /*37f0*/  MUFU.EX2 R102, R102 ;  /* 0x0000006600667308 */ /* 0x000ee20000000800 */
[----:B-1----:R-:W-:-:S07]  /*3800*/  @!P3 FMUL R100, R100, R100 ;  /* 0x000000646464b220 */ /* 0x002fce0000400000 */
[----:B------:R-:W1:Y:S01]  /*3810*/  MUFU.EX2 R103, R103 ;  /* 0x0000006700677308 */ /* 0x000e620000000800 */
[----:B--2---:R-:W-:-:S07]  /*3820*/  @!P4 FMUL R101, R101, R101 ;  /* 0x000000656565c220 */ /* 0x004fce0000400000 */
[----:B------:R-:W2:Y:S01]  /*3830*/  MUFU.EX2 R104, R104 ;  /* 0x0000006800687308 */ /* 0x000ea20000000800 */
[----:B------:R-:W-:-:S07]  /*3840*/  FSETP.GEU.AND P3, PT, R106, -126, PT ;  /* 0xc2fc00006a00780b */ /* 0x000fce0003f6e000 */
[----:B------:R-:W4:Y:S01]  /*3850*/  MUFU.EX2 R105, R105 ;  /* 0x0000006900697308 */ /* 0x000f220000000800 */
[----:B------:R-:W-:Y:S01]  /*3860*/  FSETP.GEU.AND P4, PT, R107, -126, PT ;  /* 0xc2fc00006b00780b */ /* 0x000fe20003f8e000 */
[----:B---3--:R-:W-:Y:S01]  /*3870*/  @!P5 FMUL R102, R102, R102 ;  /* 0x000000666666d220 */ /* 0x008fe20000400000 */
[----:B-1----:R-:W-:Y:S01]  /*3880*/  @!P6 FMUL R103, R103, R103 ;  /* 0x000000676767e220 */ /* 0x002fe20000400000 */
[----:B------:R-:W-:Y:S02]  /*3890*/  WARPGROUP.DEPBAR.LE gsb0, 0x0 ;  /* 0x00008000000079c5 */ /* 0x000fe40000010000 */
[----:B------:R-:W-:Y:S01]  /*38a0*/  @!P3 FMUL R106, R106, 0.5 ;  /* 0x3f0000006a6ab820 */ /* 0x000fe20000400000 */
[----:B--2---:R-:W-:Y:S01]  /*38b0*/  @!P1 FMUL R104, R104, R104 ;  /* 0x0000006868689220 */ /* 0x004fe20000400000 */
[----:B------:R-:W-:Y:S01]  /*38c0*/  F2FP.F16.F32.PACK_AB R88, R99, R98 ;  /* 0x000000626358723e */ /* 0x000fe200000000ff */
[----:B------:R-:W-:Y:S01]  /*38d0*/  UIADD3 UR14, UR17, 0x140, URZ ;  /* 0x00000140110e7890 */ /* 0x000fe2000fffe03f */
[----:B------:R-:W-:-:S04]  /*38e0*/  F2FP.F16.F32.PACK_AB R89, R101, R100 ;  /* 0x000000646559723e */ /* 0x000fc800000000ff */
[----:B------:R-:W-:Y:S01]  /*38f0*/  @!P4 FMUL R107, R107, 0.5 ;  /* 0x3f0000006b6bc820 */ /* 0x000fe20000400000 */
[----:B----4-:R-:W-:Y:S01]  /*3900*/  @!P2 FMUL R105, R105, R105 ;  /* 0x000000696969a220 */ /* 0x010fe20000400000 */
[----:B------:R-:W-:-:S04]  /*3910*/  F2FP.F16.F32.PACK_AB R90, R103, R102 ;  /* 0x00000066675a723e */ /* 0x000fc800000000ff */
[----:B------:R-:W-:Y:S01]  /*3920*/  F2FP.F16.F32.PACK_AB R91, R105, R104 ;  /* 0x00000068695b723e */ /* 0x000fe200000000ff */
[----:B------:R-:W1:Y:S03]  /*3930*/  MUFU.EX2 R106, R106 ;  /* 0x0000006a006a7308 */ /* 0x000e660000000800 */
[----:B------:R-:W-:Y:S01]  /*3940*/  WARPGROUP.ARRIVE ;  /* 0x00000000000079c5 */ /* 0x000fe20000000000 */
[----:B------:R-:W-:-:S04]  /*3950*/  UMOV UR15, 0x80000020 ;  /* 0x80000020000f7882 */ /* 0x000fc80000000000 */
[----:B------:R-:W2:Y:S01]  /*3960*/  MUFU.EX2 R107, R107 ;  /* 0x0000006b006b7308 */ /* 0x000ea20000000800 */
[----:B------:R-:W-:Y:S01]  /*3970*/  HGMMA.64x32x16.F32 R152, R88, gdesc[UR12].tnspB, R152, gsb0 ;  /* 0x4060000c58987df0 */ /* 0x000fe20008000898 */
[----:B------:R-:W-:Y:S01]  /*3980*/  FFMA R109, R135, UR11, -R118 ;  /* 0x0000000b876d7c23 */ /* 0x000fe20008000876 */
[----:B------:R-:W-:Y:S01]  /*3990*/  FFMA R108, R138, UR11, -R119 ;  /* 0x0000000b8a6c7c23 */ /* 0x000fe20008000877 */
[----:B-----5:R-:W-:Y:S01]  /*39a0*/  FFMA R20, R137, UR11, -R20 ;  /* 0x0000000b89147c23 */ /* 0x020fe20008000814 */
[----:B------:R-:W-:Y:S01]  /*39b0*/  FFMA R21, R150, UR11, -R21 ;  /* 0x0000000b96157c23 */ /* 0x000fe20008000815 */
[----:B------:R-:W-:Y:S01]  /*39c0*/  FFMA R22, R139, UR11, -R22 ;  /* 0x0000000b8b167c23 */ /* 0x000fe20008000816 */
[----:B------:R-:W-:Y:S01]  /*39d0*/  FFMA R23, R142, UR11, -R23 ;  /* 0x0000000b8e177c23 */ /* 0x000fe20008000817 */
[----:B------:R-:W-:Y:S01]  /*39e0*/  FSETP.GEU.AND P5, PT, R109, -126, PT ;  /* 0xc2fc00006d00780b */ /* 0x000fe20003fae000 */
[----:B-1----:R-:W-:Y:S01]  /*39f0*/  @!P3 FMUL R106, R106, R106 ;  /* 0x0000006a6a6ab220 */ /* 0x002fe20000400000 */
[----:B------:R-:W-:-:S02]  /*3a00*/  FSETP.GEU.AND P6, PT, R108, -126, PT ;  /* 0xc2fc00006c00780b */ /* 0x000fc40003fce000 */
[----:B------:R-:W-:Y:S02]  /*3a10*/  FSETP.GEU.AND P1, PT, R20, -126, PT ;  /* 0xc2fc00001400780b */ /* 0x000fe40003f2e000 */
[----:B------:R-:W-:Y:S02]  /*3a20*/  FSETP.GEU.AND P2, PT, R21, -126, PT ;  /* 0xc2fc00001500780b */ /* 0x000fe40003f4e000 */
[----:B------:R-:W-:Y:S01]  /*3a30*/  FSETP.GEU.AND P3, PT, R22, -126, PT ;  /* 0xc2fc00001600780b */ /* 0x000fe20003f6e000 */
[----:B--2---:R-:W-:Y:S01]  /*3a40*/  @!P4 FMUL R107, R107, R107 ;  /* 0x0000006b6b6bc220 */ /* 0x004fe20000400000 */
[----:B------:R-:W-:-:S03]  /*3a50*/  FSETP.GEU.AND P4, PT, R23, -126, PT ;  /* 0xc2fc00001700780b */ /* 0x000fc60003f8e000 */
[----:B------:R-:W-:Y:S02]  /*3a60*/  @!P5 FMUL R109, R109, 0.5 ;  /* 0x3f0000006d6dd820 */ /* 0x000fe40000400000 */
[----:B------:R-:W-:Y:S02]  /*3a70*/  @!P6 FMUL R108, R108, 0.5 ;  /* 0x3f0000006c6ce820 */ /* 0x000fe40000400000 */
[----:B------:R-:W-:Y:S02]  /*3a80*/  @!P1 FMUL R20, R20, 0.5 ;  /* 0x3f00000014149820 */ /* 0x000fe40000400000 */
[----:B------:R-:W-:Y:S02]  /*3a90*/  @!P2 FMUL R21, R21, 0.5 ;  /* 0x3f0000001515a820 */ /* 0x000fe40000400000 */
[----:B------:R-:W-:Y:S02]  /*3aa0*/  @!P3 FMUL R22, R22, 0.5 ;  /* 0x3f0000001616b820 */ /* 0x000fe40000400000 */
[----:B------:R-:W-:Y:S01]  /*3ab0*/  @!P4 FMUL R23, R23, 0.5 ;  /* 0x3f0000001717c820 */ /* 0x000fe20000400000 */
[----:B------:R-:W1:Y:S08]  /*3ac0*/  MUFU.EX2 R109, R109 ;  /* 0x0000006d006d7308 */ /* 0x000e700000000800 */
[----:B------:R-:W2:Y:S08]  /*3ad0*/  MUFU.EX2 R108, R108 ;  /* 0x0000006c006c7308 */ /* 0x000eb00000000800 */
[----:B------:R-:W3:Y:S08]  /*3ae0*/  MUFU.EX2 R110, R20 ;  /* 0x00000014006e7308 */ /* 0x000ef00000000800 */
[----:B------:R-:W4:Y:S08]  /*3af0*/  MUFU.EX2 R111, R21 ;  /* 0x00000015006f7308 */ /* 0x000f300000000800 */
[----:B------:R-:W5:Y:S08]  /*3b00*/  MUFU.EX2 R112, R22 ;  /* 0x0000001600707308 */ /* 0x000f700000000800 */
[----:B------:R-:W5:Y:S01]  /*3b10*/  MUFU.EX2 R113, R23 ;  /* 0x0000001700717308 */ /* 0x000f620000000800 */
[----:B------:R-:W-:Y:S01]  /*3b20*/  MOV R19, UR24 ;  /* 0x0000001800137c02 */ /* 0x000fe20008000f00 */
[----:B-1----:R-:W-:Y:S01]  /*3b30*/  @!P5 FMUL R109, R109, R109 ;  /* 0x0000006d6d6dd220 */ /* 0x002fe20000400000 */
[----:B--2---:R-:W-:Y:S01]  /*3b40*/  @!P6 FMUL R108, R108, R108 ;  /* 0x0000006c6c6ce220 */ /* 0x004fe20000400000 */
[----:B---3--:R-:W-:-:S02]  /*3b50*/  @!P1 FMUL R110, R110, R110 ;  /* 0x0000006e6e6e9220 */ /* 0x008fc40000400000 */
[----:B------:R-:W-:Y:S02]  /*3b60*/  IMAD R118, R19, 0x80, R196 ;  /* 0x0000008013767824 */ /* 0x000fe400078e02c4 */
[----:B----4-:R-:W-:Y:S01]  /*3b70*/  @!P2 FMUL R111, R111, R111 ;  /* 0x0000006f6f6fa220 */ /* 0x010fe20000400000 */
[----:B-----5:R-:W-:Y:S01]  /*3b80*/  @!P3 FMUL R112, R112, R112 ;  /* 0x000000707070b220 */ /* 0x020fe20000400000 */
[----:B------:R-:W-:Y:S02]  /*3b90*/  WARPGROUP.DEPBAR.LE gsb0, 0x0 ;  /* 0x00008000000079c5 */ /* 0x000fe40000010000 */
[----:B------:R-:W-:Y:S01]  /*3ba0*/  LEA R118, R118, UR39, 0x2 ;  /* 0x0000002776767c11 */ /* 0x000fe2000f8e10ff */
[----:B------:R-:W-:Y:S01]  /*3bb0*/  @!P4 FMUL R113, R113, R113 ;  /* 0x000000717171c220 */ /* 0x000fe20000400000 */
[----:B------:R-:W-:Y:S01]  /*3bc0*/  F2FP.F16.F32.PACK_AB R88, R107, R106 ;  /* 0x0000006a6b58723e */ /* 0x000fe200000000ff */
[----:B------:R-:W-:Y:S01]  /*3bd0*/  UIADD3 UR14, UR17, 0x180, URZ ;  /* 0x00000180110e7890 */ /* 0x000fe2000fffe03f */
[----:B------:R-:W-:Y:S01]  /*3be0*/  F2FP.F16.F32.PACK_AB R89, R108, R109 ;  /* 0x0000006d6c59723e */ /* 0x000fe200000000ff */
[----:B------:R-:W-:Y:S01]  /*3bf0*/  FFMA R116, R141, UR11, -R120 ;  /* 0x0000000b8d747c23 */ /* 0x000fe20008000878 */
[----:B------:R-:W-:Y:S01]  /*3c00*/  F2FP.F16.F32.PACK_AB R90, R111, R110 ;  /* 0x0000006e6f5a723e */ /* 0x000fe200000000ff */
[----:B------:R-:W-:Y:S01]  /*3c10*/  FFMA R117, R144, UR11, -R121 ;  /* 0x0000000b90757c23 */ /* 0x000fe20008000879 */
[----:B------:R-:W-:Y:S01]  /*3c20*/  F2FP.F16.F32.PACK_AB R91, R113, R112 ;  /* 0x00000070715b723e */ /* 0x000fe200000000ff */
[----:B------:R-:W1:Y:S03]  /*3c30*/  LDS.64 R18, [R118+0x1c000] ;  /* 0x01c0000076127984 */ /* 0x000e660000000a00 */
[----:B------:R-:W-:Y:S01]  /*3c40*/  WARPGROUP.ARRIVE ;  /* 0x00000000000079c5 */ /* 0x000fe20000000000 */
[----:B------:R-:W-:Y:S01]  /*3c50*/  FSETP.GEU.AND P5, PT, R116, -126, PT ;  /* 0xc2fc00007400780b */ /* 0x000fe20003fae000 */
[----:B------:R-:W-:Y:S01]  /*3c60*/  UMOV UR15, 0x80000020 ;  /* 0x80000020000f7882 */ /* 0x000fe20000000000 */
[----:B------:R-:W-:-:S03]  /*3c70*/  FSETP.GEU.AND P6, PT, R117, -126, PT ;  /* 0xc2fc00007500780b */ /* 0x000fc60003fce000 */
[----:B------:R-:W-:Y:S08]  /*3c80*/  HGMMA.64x32x16.F32 R152, R88, gdesc[UR12].tnspB, R152, gsb0 ;  /* 0x4060000c58987df0 */ /* 0x000ff00008000898 */
[----:B------:R-:W-:Y:S02]  /*3c90*/  @!P5 FMUL R116, R116, 0.5 ;  /* 0x3f0000007474d820 */ /* 0x000fe40000400000 */
[----:B------:R-:W-:-:S04]  /*3ca0*/  @!P6 FMUL R117, R117, 0.5 ;  /* 0x3f0000007575e820 */ /* 0x000fc80000400000 */
[----:B------:R-:W2:Y:S08]  /*3cb0*/  MUFU.EX2 R116, R116 ;  /* 0x0000007400747308 */ /* 0x000eb00000000800 */
[----:B------:R-:W3:Y:S01]  /*3cc0*/  MUFU.EX2 R117, R117 ;  /* 0x0000007500757308 */ /* 0x000ee20000000800 */
[----:B------:R-:W-:Y:S01]  /*3cd0*/  FFMA R119, R143, UR11, -R122 ;  /* 0x0000000b8f777c23 */ /* 0x000fe2000800087a */
[----:B------:R-:W-:Y:S01]  /*3ce0*/  FFMA R120, R146, UR11, -R123 ;  /* 0x0000000b92787c23 */ /* 0x000fe2000800087b */
[----:B------:R-:W-:Y:S01]  /*3cf0*/  FFMA R124, R145, UR11, -R124 ;  /* 0x0000000b917c7c23 */ /* 0x000fe2000800087c */
[----:B------:R-:W-:Y:S01]  /*3d00*/  FFMA R125, R148, UR11, -R125 ;  /* 0x0000000b947d7c23 */ /* 0x000fe2000800087d */
[----:B------:R-:W-:Y:S01]  /*3d10*/  FFMA R126, R147, UR11, -R126 ;  /* 0x0000000b937e7c23 */ /* 0x000fe2000800087e */
[----:B------:R-:W-:Y:S01]  /*3d20*/  FFMA R127, R130, UR11, -R127 ;  /* 0x0000000b827f7c23 */ /* 0x000fe2000800087f */
[----:B------:R-:W-:-:S02]  /*3d30*/  FSETP.GEU.AND P1, PT, R119, -126, PT ;  /* 0xc2fc00007700780b */ /* 0x000fc40003f2e000 */
[----:B------:R-:W-:Y:S01]  /*3d40*/  FSETP.GEU.AND P2, PT, R120, -126, PT ;  /* 0xc2fc00007800780b */ /* 0x000fe20003f4e000 */
[----:B--2---:R-:W-:Y:S01]  /*3d50*/  @!P5 FMUL R116, R116, R116 ;  /* 0x000000747474d220 */ /* 0x004fe20000400000 */
[----:B------:R-:W-:Y:S02]  /*3d60*/  FSETP.GEU.AND P3, PT, R124, -126, PT ;  /* 0xc2fc00007c00780b */ /* 0x000fe40003f6e000 */
[----:B------:R-:W-:Y:S02]  /*3d70*/  FSETP.GEU.AND P4, PT, R125, -126, PT ;  /* 0xc2fc00007d00780b */ /* 0x000fe40003f8e000 */
[----:B------:R-:W-:Y:S01]  /*3d80*/  FSETP.GEU.AND P5, PT, R126, -126, PT ;  /* 0xc2fc00007e00780b */ /* 0x000fe20003fae000 */
[----:B---3--:R-:W-:Y:S01]  /*3d90*/  @!P6 FMUL R117, R117, R117 ;  /* 0x000000757575e220 */ /* 0x008fe20000400000 */
[----:B------:R-:W-:-:S03]  /*3da0*/  FSETP.GEU.AND P6, PT, R127, -126, PT ;  /* 0xc2fc00007f00780b */ /* 0x000fc60003fce000 */
[----:B------:R-:W-:Y:S02]  /*3db0*/  @!P1 FMUL R119, R119, 0.5 ;  /* 0x3f00000077779820 */ /* 0x000fe40000400000 */
[----:B------:R-:W-:Y:S02]  /*3dc0*/  @!P2 FMUL R120, R120, 0.5 ;  /* 0x3f0000007878a820 */ /* 0x000fe40000400000 */
[----:B------:R-:W-:Y:S02]  /*3dd0*/  @!P3 FMUL R124, R124, 0.5 ;  /* 0x3f0000007c7cb820 */ /* 0x000fe40000400000 */
[----:B------:R-:W-:Y:S02]  /*3de0*/  @!P4 FMUL R125, R125, 0.5 ;  /* 0x3f0000007d7dc820 */ /* 0x000fe40000400000 */
[----:B------:R-:W-:Y:S02]  /*3df0*/  @!P5 FMUL R126, R126, 0.5 ;  /* 0x3f0000007e7ed820 */ /* 0x000fe40000400000 */
[----:B------:R-:W-:Y:S01]  /*3e00*/  @!P6 FMUL R127, R127, 0.5 ;  /* 0x3f0000007f7fe820 */ /* 0x000fe20000400000 */
[----:B------:R-:W-:-:S02]  /*3e10*/  WARPGROUP.DEPBAR.LE gsb0, 0x0 ;  /* 0x00008000000079c5 */ /* 0x000fc40000010000 */
[----:B------:R-:W2:Y:S01]  /*3e20*/  MUFU.EX2 R119, R119 ;  /* 0x0000007700777308 */ /* 0x000ea20000000800 */
[----:B-1----:R-:W-:-:S07]  /*3e30*/  FADD R24, R24, -R18 ;  /* 0x8000001218187221 */ /* 0x002fce0000000000 */
[----:B------:R-:W1:Y:S08]  /*3e40*/  MUFU.EX2 R120, R120 ;  /* 0x0000007800787308 */ /* 0x000e700000000800 */
[----:B------:R-:W3:Y:S08]  /*3e50*/  MUFU.EX2 R88, R124 ;  /* 0x0000007c00587308 */ /* 0x000ef00000000800 */
[----:B------:R-:W4:Y:S08]  /*3e60*/  MUFU.EX2 R89, R125 ;  /* 0x0000007d00597308 */ /* 0x000f300000000800 */
[----:B------:R-:W5:Y:S08]  /*3e70*/  MUFU.EX2 R90, R126 ;  /* 0x0000007e005a7308 */ /* 0x000f700000000800 */
[----:B------:R-:W5:Y:S01]  /*3e80*/  MUFU.EX2 R91, R127 ;  /* 0x0000007f005b7308 */ /* 0x000f620000000800 */
[--C-:B------:R-:W-:Y:S01]  /*3e90*/  FADD R25, R25, -R19.reuse ;  /* 0x8000001319197221 */ /* 0x100fe20000000000 */
[----:B------:R-:W-:Y:S01]  /*3ea0*/  FMUL R215, R215, UR12 ;  /* 0x0000000cd7d77c20 */ /* 0x000fe20008400000 */
[----:B------:R-:W-:Y:S01]  /*3eb0*/  FMUL R114, R114, UR12 ;  /* 0x0000000c72727c20 */ /* 0x000fe20008400000 */
[----:B--2---:R-:W-:Y:S01]  /*3ec0*/  @!P1 FMUL R119, R119, R119 ;  /* 0x0000007777779220 */ /* 0x004fe20000400000 */
[----:B-1----:R-:W-:Y:S01]  /*3ed0*/  @!P2 FMUL R120, R120, R120 ;  /* 0x000000787878a220 */ /* 0x002fe20000400000 */
[----:B---3--:R-:W-:Y:S01]  /*3ee0*/  @!P3 FMUL R88, R88, R88 ;  /* 0x000000585858b220 */ /* 0x008fe20000400000 */
[----:B----4-:R-:W-:Y:S01]  /*3ef0*/  @!P4 FMUL R89, R89, R89 ;  /* 0x000000595959c220 */ /* 0x010fe20000400000 */
[----:B------:R-:W-:Y:S01]  /*3f00*/  FMUL R115, R115, UR12 ;  /* 0x0000000c73737c20 */ /* 0x000fe20008400000 */
[----:B-----5:R-:W-:Y:S01]  /*3f10*/  @!P5 FMUL R90, R90, R90 ;  /* 0x0000005a5a5ad220 */ /* 0x020fe20000400000 */
[----:B------:R-:W-:Y:S01]  /*3f20*/  FADD R18, R26, -R18 ;  /* 0x800000121a127221 */ /* 0x000fe20000000000 */
[----:B------:R-:W-:Y:S01]  /*3f30*/  FADD R19, R27, -R19 ;  /* 0x800000131b137221 */ /* 0x000fe20000000000 */
[----:B------:R-:W-:Y:S01]  /*3f40*/  FMUL R204, R204, UR12 ;  /* 0x0000000ccccc7c20 */ /* 0x000fe20008400000 */
[----:B------:R-:W-:Y:S01]  /*3f50*/  FMUL R215, R215, R24 ;  /* 0x00000018d7d77220 */ /* 0x000fe20000400000 */
[----:B------:R-:W-:Y:S01]  /*3f60*/  UIADD3 UR14, UR17, 0x1c0, URZ ;  /* 0x000001c0110e7890 */ /* 0x000fe2000fffe03f */
[----:B------:R-:W1:Y:S01]  /*3f70*/  LDS.64 R20, [R118+0x1c020] ;  /* 0x01c0200076147984 */ /* 0x000e620000000a00 */
[----:B------:R-:W-:Y:S01]  /*3f80*/  @!P6 FMUL R91, R91, R91 ;  /* 0x0000005b5b5be220 */ /* 0x000fe20000400000 */
[----:B------:R-:W-:Y:S01]  /*3f90*/  FMUL R114, R114, R25 ;  /* 0x0000001972727220 */ /* 0x000fe20000400000 */
[----:B------:R-:W-:Y:S01]  /*3fa0*/  F2FP.F16.F32.PACK_AB R24, R117, R116 ;  /* 0x000000747518723e */ /* 0x000fe200000000ff */
[----:B------:R-:W2:Y:S01]  /*3fb0*/  LDS.64 R22, [R118+0x1c040] ;  /* 0x01c0400076167984 */ /* 0x000ea20000000a00 */
[----:B------:R-:W-:-:S02]  /*3fc0*/  F2FP.F16.F32.PACK_AB R25, R120, R119 ;  /* 0x000000777819723e */ /* 0x000fc400000000ff */
[----:B------:R-:W-:Y:S02]  /*3fd0*/  F2FP.F16.F32.PACK_AB R26, R89, R88 ;  /* 0x00000058591a723e */ /* 0x000fe400000000ff */
[----:B------:R-:W-:Y:S01]  /*3fe0*/  F2FP.F16.F32.PACK_AB R27, R91, R90 ;  /* 0x0000005a5b1b723e */ /* 0x000fe200000000ff */
[----:B------:R-:W-:Y:S01]  /*3ff0*/  FMUL R115, R115, R18 ;  /* 0x0000001273737220 */ /* 0x000fe20000400000 */
[----:B------:R-:W-:Y:S02]  /*4000*/  FMUL R204, R204, R19 ;  /* 0x00000013cccc7220 */ /* 0x000fe40000400000 */
[----:B------:R-:W3:Y:S01]  /*4010*/  LDS.64 R18, [R118+0x1c060] ;  /* 0x01c0600076127984 */ /* 0x000ee20000000a00 */
[----:B------:R-:W-:Y:S01]  /*4020*/  WARPGROUP.ARRIVE ;  /* 0x00000000000079c5 */ /* 0x000fe20000000000 */
[----:B------:R-:W-:-:S05]  /*4030*/  UMOV UR15, 0x80000020 ;  /* 0x80000020000f7882 */ /* 0x000fca0000000000 */
[----:B------:R-:W-:Y:S01]  /*4040*/  HGMMA.64x32x16.F32 R152, R24, gdesc[UR12].tnspB, R152, gsb0 ;  /* 0x4060000c18987df0 */ /* 0x000fe20008000898 */
[----:B------:R-:W-:Y:S01]  /*4050*/  FMUL R190, R190, UR12 ;  /* 0x0000000cbebe7c20 */ /* 0x000fe20008400000 */
[----:B------:R-:W-:Y:S01]  /*4060*/  FMUL R208, R208, UR12 ;  /* 0x0000000cd0d07c20 */ /* 0x000fe20008400000 */
[----:B------:R-:W-:Y:S01]  /*4070*/  FMUL R189, R189, UR12 ;  /* 0x0000000cbdbd7c20 */ /* 0x000fe20008400000 */
[----:B------:R-:W-:Y:S01]  /*4080*/  FMUL R206, R206, UR12 ;  /* 0x0000000ccece7c20 */ /* 0x000fe20008400000 */
[----:B------:R-:W-:Y:S01]  /*4090*/  FMUL R151, R151, UR12 ;  /* 0x0000000c97977c20 */ /* 0x000fe20008400000 */
[----:B------:R-:W-:Y:S01]  /*40a0*/  FMUL R184, R184, UR12 ;  /* 0x0000000cb8b87c20 */ /* 0x000fe20008400000 */
[--C-:B-1----:R-:W-:Y:S01]  /*40b0*/  FADD R30, R30, -R20.reuse ;  /* 0x800000141e1e7221 */ /* 0x102fe20000000000 */
[----:B------:R-:W-:Y:S02]  /*40c0*/  WARPGROUP.DEPBAR.LE gsb0, 0x0 ;  /* 0x00008000000079c5 */ /* 0x000fe40000010000 */
[----:B------:R-:W1:Y:S01]  /*40d0*/  LDS.64 R24, [R118+0x1c080] ;  /* 0x01c0800076187984 */ /* 0x000e620000000a00 */
[----:B------:R-:W-:Y:S01]  /*40e0*/  FADD R27, R28, -R20 ;  /* 0x800000141c1b7221 */ /* 0x000fe20000000000 */
[--C-:B------:R-:W-:Y:S01]  /*40f0*/  FADD R20, R29, -R21.reuse ;  /* 0x800000151d147221 */ /* 0x100fe20000000000 */
[----:B------:R-:W-:-:S04]  /*4100*/  FADD R21, R31, -R21 ;  /* 0x800000151f157221 */ /* 0x000fc80000000000 */
[----:B------:R-:W-:Y:S01]  /*4110*/  FMUL R29, R190, R21 ;  /* 0x00000015be1d7220 */ /* 0x000fe20000400000 */
[--C-:B--2---:R-:W-:Y:S01]  /*4120*/  FADD R21, R32, -R22.reuse ;  /* 0x8000001620157221 */ /* 0x104fe20000000000 */
[----:B------:R-:W-:Y:S01]  /*4130*/  FMUL R28, R208, R27 ;  /* 0x0000001bd01c7220 */ /* 0x000fe20000400000 */
[----:B------:R-:W-:Y:S01]  /*4140*/  FADD R27, R34, -R22 ;  /* 0x80000016221b7221 */ /* 0x000fe20000000000 */
[----:B------:R-:W-:Y:S01]  /*4150*/  FMUL R189, R189, R20 ;  /* 0x00000014bdbd7220 */ /* 0x000fe20000400000 */
[--C-:B------:R-:W-:Y:S01]  /*4160*/  FADD R22, R33, -R23.reuse ;  /* 0x8000001721167221 */ /* 0x100fe20000000000 */
[----:B------:R-:W-:Y:S02]  /*4170*/  FMUL R206, R206, R21 ;  /* 0x00000015cece7220 */ /* 0x000fe40000400000 */
[----:B------:R-:W2:Y:S01]  /*4180*/  LDS.64 R20, [R118+0x1c0a0] ;  /* 0x01c0a00076147984 */ /* 0x000ea20000000a00 */
[----:B------:R-:W-:Y:S01]  /*4190*/  FADD R32, R35, -R23 ;  /* 0x8000001723207221 */ /* 0x000fe20000000000 */
[----:B------:R-:W-:Y:S01]  /*41a0*/  FMUL R151, R151, R22 ;  /* 0x0000001697977220 */ /* 0x000fe20000400000 */
[----:B------:R-:W-:Y:S01]  /*41b0*/  FMUL R184, R184, R27 ;  /* 0x0000001bb8b87220 */ /* 0x000fe20000400000 */
[--C-:B---3--:R-:W-:Y:S01]  /*41c0*/  FADD R23, R36, -R18.reuse ;  /* 0x8000001224177221 */ /* 0x108fe20000000000 */
[----:B------:R-:W-:Y:S01]  /*41d0*/  FADD R27, R38, -R18 ;  /* 0x80000012261b7221 */ /* 0x000fe20000000000 */
[--C-:B------:R-:W-:Y:S01]  /*41e0*/  FADD R22, R37, -R19.reuse ;  /* 0x8000001325167221 */ /* 0x100fe20000000000 */
[----:B------:R-:W-:-:S02]  /*41f0*/  FADD R34, R39, -R19 ;  /* 0x8000001327227221 */ /* 0x000fc40000000000 */
[----:B------:R-:W3:Y:S01]  /*4200*/  LDS.64 R18, [R118+0x1c0c0] ;  /* 0x01c0c00076127984 */ /* 0x000ee20000000a00 */
[----:B------:R-:W-:Y:S01]  /*4210*/  FMUL R188, R188, UR12 ;  /* 0x0000000cbcbc7c20 */ /* 0x000fe20008400000 */
[----:B------:R-:W-:Y:S01]  /*4220*/  FMUL R185, R185, UR12 ;  /* 0x0000000cb9b97c20 */ /* 0x000fe20008400000 */
[----:B------:R-:W-:Y:S01]  /*4230*/  FMUL R13, R13, UR12 ;  /* 0x0000000c0d0d7c20 */ /* 0x000fe20008400000 */
[----:B------:R-:W-:Y:S01]  /*4240*/  FMUL R14, R14, UR12 ;  /* 0x0000000c0e0e7c20 */ /* 0x000fe20008400000 */
[----:B------:R-:W-:Y:S01]  /*4250*/  FMUL R188, R188, R23 ;  /* 0x00000017bcbc7220 */ /* 0x000fe20000400000 */
[----:B------:R-:W-:Y:S01]  /*4260*/  FMUL R185, R185, R22 ;  /* 0x00000016b9b97220 */ /* 0x000fe20000400000 */
[----:B------:R-:W-:Y:S01]  /*4270*/  FMUL R195, R195, UR12 ;  /* 0x0000000cc3c37c20 */ /* 0x000fe20008400000 */
[----:B------:R-:W-:Y:S01]  /*4280*/  FMUL R12, R12, UR12 ;  /* 0x0000000c0c0c7c20 */ /* 0x000fe20008400000 */
[----:B------:R-:W4:Y:S01]  /*4290*/  LDS.64 R22, [R118+0x1c0e0] ;  /* 0x01c0e00076167984 */ /* 0x000f220000000a00 */
[--C-:B-1----:R-:W-:Y:S01]  /*42a0*/  FADD R40, R40, -R24.reuse ;  /* 0x8000001828287221 */ /* 0x102fe20000000000 */
[--C-:B------:R-:W-:Y:S01]  /*42b0*/  FADD R41, R41, -R25.reuse ;  /* 0x8000001929297221 */ /* 0x100fe20000000000 */
[----:B------:R-:W-:Y:S01]  /*42c0*/  FADD R24, R42, -R24 ;  /* 0x800000182a187221 */ /* 0x000fe20000000000 */
[----:B------:R-:W-:-:S03]  /*42d0*/  FADD R25, R43, -R25 ;  /* 0x800000192b197221 */ /* 0x000fc60000000000 */
[----:B------:R-:W-:Y:S01]  /*42e0*/  FMUL R13, R13, R24 ;  /* 0x000000180d0d7220 */ /* 0x000fe20000400000 */
[----:B------:R-:W-:Y:S01]  /*42f0*/  FMUL R14, R14, R25 ;  /* 0x000000190e0e7220 */ /* 0x000fe20000400000 */
[----:B------:R-:W-:Y:S01]  /*4300*/  FMUL R38, R195, R40 ;  /* 0x00000028c3267220 */ /* 0x000fe20000400000 */
[----:B------:R-:W-:-:S03]  /*4310*/  FMUL R41, R12, R41 ;  /* 0x000000290c297220 */ /* 0x000fc60000400000 */
[----:B------:R-:W-:Y:S02]  /*4320*/  F2FP.F16.F32.PACK_AB R40, R14, R13 ;  /* 0x0000000d0e28723e */ /* 0x000fe400000000ff */
[----:B------:R-:W1:Y:S01]  /*4330*/  LDS.64 R12, [R118+0x1c100] ;  /* 0x01c10000760c7984 */ /* 0x000e620000000a00 */
[--C-:B--2---:R-:W-:Y:S01]  /*4340*/  FADD R14, R47, -R21.reuse ;  /* 0x800000152f0e7221 */ /* 0x104fe20000000000 */
[----:B------:R-:W-:Y:S01]  /*4350*/  FMUL R3, R3, UR12 ;  /* 0x0000000c03037c20 */ /* 0x000fe20008400000 */
[----:B------:R-:W-:Y:S01]  /*4360*/  FADD R45, R45, -R21 ;  /* 0x800000152d2d7221 */ /* 0x000fe20000000000 */
[----:B------:R-:W-:Y:S01]  /*4370*/  FMUL R16, R16, UR12 ;  /* 0x0000000c10107c20 */ /* 0x000fe20008400000 */
[----:B------:R-:W-:Y:S01]  /*4380*/  FADD R25, R46, -R20 ;  /* 0x800000142e197221 */ /* 0x000fe20000000000 */
[----:B------:R-:W-:Y:S01]  /*4390*/  FMUL R42, R3, R14 ;  /* 0x0000000e032a7220 */ /* 0x000fe20000400000 */
[----:B------:R-:W-:Y:S01]  /*43a0*/  FMUL R92, R92, UR12 ;  /* 0x0000000c5c5c7c20 */ /* 0x000fe20008400000 */
[----:B------:R-:W-:Y:S01]  /*43b0*/  FMUL R45, R16, R45 ;  /* 0x0000002d102d7220 */ /* 0x000fe20000400000 */
[----:B------:R-:W-:Y:S01]  /*43c0*/  FMUL R4, R4, UR12 ;  /* 0x0000000c04047c20 */ /* 0x000fe20008400000 */
[----:B---3--:R-:W-:Y:S01]  /*43d0*/  FADD R3, R48, -R18 ;  /* 0x8000001230037221 */ /* 0x008fe20000000000 */
[--C-:B------:R-:W-:Y:S01]  /*43e0*/  FADD R16, R49, -R19.reuse ;  /* 0x8000001331107221 */ /* 0x100fe20000000000 */
[----:B------:R-:W-:Y:S01]  /*43f0*/  FMUL R17, R17, UR12 ;  /* 0x0000000c11117c20 */ /* 0x000fe20008400000 */
[----:B------:R-:W-:Y:S01]  /*4400*/  FMUL R25, R92, R25 ;  /* 0x000000195c197220 */ /* 0x000fe20000400000 */
[----:B------:R-:W-:Y:S01]  /*4410*/  FMUL R4, R4, R3 ;  /* 0x0000000304047220 */ /* 0x000fe20000400000 */
[----:B------:R-:W-:Y:S01]  /*4420*/  FADD R44, R44, -R20 ;  /* 0x800000142c2c7221 */ /* 0x000fe20000000000 */
[----:B------:R-:W-:Y:S01]  /*4430*/  FADD R18, R50, -R18 ;  /* 0x8000001232127221 */ /* 0x000fe20000000000 */
[----:B------:R-:W-:Y:S01]  /*4440*/  FMUL R17, R17, R16 ;  /* 0x0000001011117220 */ /* 0x000fe20000400000 */
[----:B------:R-:W-:Y:S01]  /*4450*/  FMUL R3, R0, UR12 ;  /* 0x0000000c00037c20 */ /* 0x000fe20008400000 */
[----:B------:R-:W-:Y:S01]  /*4460*/  FMUL R5, R5, UR12 ;  /* 0x0000000c05057c20 */ /* 0x000fe20008400000 */
[----:B------:R-:W-:Y:S01]  /*4470*/  FADD R20, R51, -R19 ;  /* 0x8000001333147221 */ /* 0x000fe20000000000 */
[----:B------:R-:W-:Y:S01]  /*4480*/  F2FP.F16.F32.PACK_AB R16, R42, R25 ;  /* 0x000000192a10723e */ /* 0x000fe200000000ff */
[----:B------:R-:W-:Y:S01]  /*4490*/  FMUL R19, R3, R18 ;  /* 0x0000001203137220 */ /* 0x000fe20000400000 */
[----:B------:R-:W-:Y:S01]  /*44a0*/  F2FP.F16.F32.PACK_AB R18, R17, R4 ;  /* 0x000000041112723e */ /* 0x000fe200000000ff */
[----:B------:R-:W-:-:S02]  /*44b0*/  FMUL R42, R5, R20 ;  /* 0x00000014052a7220 */ /* 0x000fc40000400000 */
[----:B------:R-:W2:Y:S01]  /*44c0*/  LDS.64 R4, [R118+0x1c140] ;  /* 0x01c1400076047984 */ /* 0x000ea20000000a00 */
[--C-:B----4-:R-:W-:Y:S01]  /*44d0*/  FADD R3, R52, -R22.reuse ;  /* 0x8000001634037221 */ /* 0x110fe20000000000 */
[----:B------:R-:W-:Y:S01]  /*44e0*/  FADD R17, R54, -R22 ;  /* 0x8000001636117221 */ /* 0x000fe20000000000 */
[----:B------:R-:W-:Y:S01]  /*44f0*/  FMUL R6, R6, UR12 ;  /* 0x0000000c06067c20 */ /* 0x000fe20008400000 */
[----:B------:R-:W-:Y:S01]  /*4500*/  FMUL R8, R8, UR12 ;  /* 0x0000000c08087c20 */ /* 0x000fe20008400000 */
[----:B------:R-:W-:Y:S01]  /*4510*/  FMUL R15, R15, UR12 ;  /* 0x0000000c0f0f7c20 */ /* 0x000fe20008400000 */
[--C-:B------:R-:W-:Y:S01]  /*4520*/  FADD R22, R55, -R23.reuse ;  /* 0x8000001737167221 */ /* 0x100fe20000000000 */
[----:B------:R-:W-:Y:S01]  /*4530*/  FMUL R9, R9, UR12 ;  /* 0x0000000c09097c20 */ /* 0x000fe20008400000 */
[----:B------:R-:W-:Y:S01]  /*4540*/  FMUL R7, R7, UR12 ;  /* 0x0000000c07077c20 */ /* 0x000fe20008400000 */
[----:B------:R-:W-:Y:S01]  /*4550*/  FADD R20, R53, -R23 ;  /* 0x8000001735147221 */ /* 0x000fe20000000000 */
[----:B------:R-:W-:Y:S01]  /*4560*/  FMUL R21, R6, R3 ;  /* 0x0000000306157220 */ /* 0x000fe20000400000 */
[----:B------:R-:W-:Y:S01]  /*4570*/  FMUL R17, R8, R17 ;  /* 0x0000001108117220 */ /* 0x000fe20000400000 */
[----:B------:R-:W-:Y:S01]  /*4580*/  FMUL R2, R2, UR12 ;  /* 0x0000000c02027c20 */ /* 0x000fe20008400000 */
[----:B------:R-:W-:Y:S01]  /*4590*/  FMUL R11, R11, UR12 ;  /* 0x0000000c0b0b7c20 */ /* 0x000fe20008400000 */
[--C-:B-1----:R-:W-:Y:S01]  /*45a0*/  FADD R3, R56, -R12.reuse ;  /* 0x8000000c38037221 */ /* 0x102fe20000000000 */
[--C-:B------:R-:W-:Y:S01]  /*45b0*/  FADD R8, R57, -R13.reuse ;  /* 0x8000000d39087221 */ /* 0x100fe20000000000 */
[----:B------:R-:W-:Y:S01]  /*45c0*/  FMUL R44, R15, R44 ;  /* 0x0000002c0f2c7220 */ /* 0x000fe20000400000 */
[----:B------:R-:W-:Y:S01]  /*45d0*/  FMUL R22, R9, R22 ;  /* 0x0000001609167220 */ /* 0x000fe20000400000 */
[----:B------:R-:W-:Y:S01]  /*45e0*/  FADD R9, R58, -R12 ;  /* 0x8000000c3a097221 */ /* 0x000fe20000000000 */
[----:B------:R-:W-:Y:S01]  /*45f0*/  FMUL R20, R7, R20 ;  /* 0x0000001407147220 */ /* 0x000fe20000400000 */
[----:B------:R-:W-:Y:S01]  /*4600*/  FADD R12, R59, -R13 ;  /* 0x8000000d3b0c7221 */ /* 0x000fe20000000000 */
[----:B------:R-:W-:Y:S01]  /*4610*/  FMUL R93, R93, UR12 ;  /* 0x0000000c5d5d7c20 */ /* 0x000fe20008400000 */
[----:B------:R-:W1:Y:S01]  /*4620*/  LDS.64 R6, [R118+0x1c160] ;  /* 0x01c1600076067984 */ /* 0x000e620000000a00 */
[----:B------:R-:W-:Y:S01]  /*4630*/  FMUL R2, R2, R3 ;  /* 0x0000000302027220 */ /* 0x000fe20000400000 */
[----:B------:R-:W-:Y:S01]  /*4640*/  FMUL R11, R11, R8 ;  /* 0x000000080b0b7220 */ /* 0x000fe20000400000 */
[----:B------:R-:W-:Y:S01]  /*4650*/  F2FP.F16.F32.PACK_AB R0, R45, R44 ;  /* 0x0000002c2d00723e */ /* 0x000fe200000000ff */
[----:B------:R-:W-:Y:S01]  /*4660*/  FMUL R44, R93, R12 ;  /* 0x0000000c5d2c7220 */ /* 0x000fe20000400000 */
[----:B------:R-:W-:Y:S01]  /*4670*/  F2FP.F16.F32.PACK_AB R12, R42, R19 ;  /* 0x000000132a0c723e */ /* 0x000fe200000000ff */
[----:B------:R-:W-:Y:S01]  /*4680*/  FMUL R10, R10, UR12 ;  /* 0x0000000c0a0a7c20 */ /* 0x000fe20008400000 */
[----:B------:R-:W-:Y:S01]  /*4690*/  F2FP.F16.F32.PACK_AB R42, R11, R2 ;  /* 0x000000020b2a723e */ /* 0x000fe200000000ff */
[----:B------:R-:W-:Y:S01]  /*46a0*/  FMUL R98, R98, UR12 ;  /* 0x0000000c62627c20 */ /* 0x000fe20008400000 */
[----:B------:R-:W3:Y:S01]  /*46b0*/  LDS.64 R2, [R118+0x1c180] ;  /* 0x01c1800076027984 */ /* 0x000ee20000000a00 */
[----:B------:R-:W-:Y:S01]  /*46c0*/  FMUL R9, R10, R9 ;  /* 0x000000090a097220 */ /* 0x000fe20000400000 */
[----:B------:R-:W-:Y:S01]  /*46d0*/  FMUL R99, R99, UR12 ;  /* 0x0000000c63637c20 */ /* 0x000fe20008400000 */
[----:B------:R-:W-:Y:S01]  /*46e0*/  FMUL R100, R100, UR12 ;  /* 0x0000000c64647c20 */ /* 0x000fe20008400000 */
[----:B------:R-:W-:Y:S02]  /*46f0*/  LDS.64 R14, [R118+0x1c120] ;  /* 0x01c12000760e7984 */ /* 0x000fe40000000a00 */
[----:B------:R-:W-:Y:S01]  /*4700*/  F2FP.F16.F32.PACK_AB R44, R44, R9 ;  /* 0x000000092c2c723e */ /* 0x000fe200000000ff */
[--C-:B--2---:R-:W-:Y:S01]  /*4710*/  FADD R9, R64, -R4.reuse ;  /* 0x8000000440097221 */ /* 0x104fe20000000000 */
[--C-:B------:R-:W-:Y:S01]  /*4720*/  FADD R8, R65, -R5.reuse ;  /* 0x8000000541087221 */ /* 0x100fe20000000000 */
[----:B------:R-:W-:Y:S01]  /*4730*/  FADD R11, R66, -R4 ;  /* 0x80000004420b7221 */ /* 0x000fe20000000000 */
[----:B------:R-:W-:Y:S01]  /*4740*/  FADD R10, R67, -R5 ;  /* 0x80000005430a7221 */ /* 0x000fe20000000000 */
[----:B------:R-:W-:Y:S01]  /*4750*/  FMUL R9, R98, R9 ;  /* 0x0000000962097220 */ /* 0x000fe20000400000 */
[----:B------:R-:W2:Y:S01]  /*4760*/  LDS.64 R4, [R118+0x1c1a0] ;  /* 0x01c1a00076047984 */ /* 0x000ea20000000a00 */
[----:B------:R-:W-:Y:S01]  /*4770*/  FMUL R8, R99, R8 ;  /* 0x0000000863087220 */ /* 0x000fe20000400000 */
[----:B------:R-:W-:-:S04]  /*4780*/  FMUL R100, R100, R11 ;  /* 0x0000000b64647220 */ /* 0x000fc80000400000 */
[----:B------:R-:W-:Y:S02]  /*4790*/  F2FP.F16.F32.PACK_AB R48, R8, R9 ;  /* 0x000000090830723e */ /* 0x000fe400000000ff */
[----:B------:R-:W4:Y:S01]  /*47a0*/  LDS.64 R8, [R118+0x1c1c0] ;  /* 0x01c1c00076087984 */ /* 0x000f220000000a00 */
[----:B------:R-:W-:Y:S01]  /*47b0*/  FMUL R101, R101, UR12 ;  /* 0x0000000c65657c20 */ /* 0x000fe20008400000 */
[----:B------:R-:W-:-:S03]  /*47c0*/  FMUL R103, R103, UR12 ;  /* 0x0000000c67677c20 */ /* 0x000fc60008400000 */
[----:B------:R-:W-:Y:S01]  /*47d0*/  FMUL R101, R101, R10 ;  /* 0x0000000a65657220 */ /* 0x000fe20000400000 */
[--C-:B-1----:R-:W-:Y:S01]  /*47e0*/  FADD R11, R68, -R6.reuse ;  /* 0x80000006440b7221 */ /* 0x102fe20000000000 */
[----:B------:R-:W-:Y:S01]  /*47f0*/  FADD R13, R70, -R6 ;  /* 0x80000006460d7221 */ /* 0x000fe20000000000 */
[--C-:B------:R-:W-:Y:S01]  /*4800*/  FADD R6, R69, -R7.reuse ;  /* 0x8000000745067221 */ /* 0x100fe20000000000 */
[----:B------:R-:W-:-:S03]  /*4810*/  FADD R10, R71, -R7 ;  /* 0x80000007470a7221 */ /* 0x000fc60000000000 */
[----:B------:R-:W-:Y:S01]  /*4820*/  FMUL R50, R103, R6 ;  /* 0x0000000667327220 */ /* 0x000fe20000400000 */
[--C-:B---3--:R-:W-:Y:S01]  /*4830*/  FADD R7, R72, -R2.reuse ;  /* 0x8000000248077221 */ /* 0x108fe20000000000 */
[----:B------:R-:W-:Y:S01]  /*4840*/  FADD R74, R74, -R2 ;  /* 0x800000024a4a7221 */ /* 0x000fe20000000000 */
[--C-:B------:R-:W-:Y:S01]  /*4850*/  FADD R6, R73, -R3.reuse ;  /* 0x8000000349067221 */ /* 0x100fe20000000000 */
[----:B------:R-:W-:Y:S02]  /*4860*/  FADD R75, R75, -R3 ;  /* 0x800000034b4b7221 */ /* 0x000fe40000000000 */
[----:B------:R-:W1:Y:S01]  /*4870*/  LDS.64 R2, [R118+0x1c1e0] ;  /* 0x01c1e00076027984 */ /* 0x000e620000000a00 */
[----:B------:R-:W-:Y:S01]  /*4880*/  FMUL R102, R102, UR12 ;  /* 0x0000000c66667c20 */ /* 0x000fe20008400000 */
[----:B------:R-:W-:Y:S01]  /*4890*/  FMUL R106, R106, UR12 ;  /* 0x0000000c6a6a7c20 */ /* 0x000fe20008400000 */
[----:B------:R-:W-:Y:S02]  /*48a0*/  FMUL R107, R107, UR12 ;  /* 0x0000000c6b6b7c20 */ /* 0x000fe40008400000 */
[----:B------:R-:W-:Y:S01]  /*48b0*/  FMUL R11, R102, R11 ;  /* 0x0000000b660b7220 */ /* 0x000fe20000400000 */
[----:B------:R-:W-:Y:S01]  /*48c0*/  FMUL R7, R106, R7 ;  /* 0x000000076a077220 */ /* 0x000fe20000400000 */
[----:B------:R-:W-:Y:S01]  /*48d0*/  FMUL R6, R107, R6 ;  /* 0x000000066b067220 */ /* 0x000fe20000400000 */
[----:B------:R-:W-:-:S02]  /*48e0*/  FMUL R111, R111, UR12 ;  /* 0x0000000c6f6f7c20 */ /* 0x000fc40008400000 */
[----:B------:R-:W-:Y:S01]  /*48f0*/  F2FP.F16.F32.PACK_AB R50, R50, R11 ;  /* 0x0000000b3232723e */ /* 0x000fe200000000ff */
[--C-:B--2---:R-:W-:Y:S01]  /*4900*/  FADD R11, R78, -R4.reuse ;  /* 0x800000044e0b7221 */ /* 0x104fe20000000000 */
[----:B------:R-:W-:Y:S01]  /*4910*/  F2FP.F16.F32.PACK_AB R54, R6, R7 ;  /* 0x000000070636723e */ /* 0x000fe200000000ff */
[----:B------:R-:W-:Y:S01]  /*4920*/  FADD R7, R76, -R4 ;  /* 0x800000044c077221 */ /* 0x000fe20000000000 */
[----:B------:R-:W-:Y:S01]  /*4930*/  FADD R4, R77, -R5 ;  /* 0x800000054d047221 */ /* 0x000fe20000000000 */
[----:B------:R-:W-:Y:S01]  /*4940*/  FADD R60, R60, -R14 ;  /* 0x8000000e3c3c7221 */ /* 0x000fe20000000000 */
[----:B------:R-:W-:Y:S01]  /*4950*/  FADD R61, R61, -R15 ;  /* 0x8000000f3d3d7221 */ /* 0x000fe20000000000 */
[----:B------:R-:W-:Y:S01]  /*4960*/  FMUL R95, R95, UR12 ;  /* 0x0000000c5f5f7c20 */ /* 0x000fe20008400000 */
[----:B------:R-:W-:Y:S01]  /*4970*/  FMUL R94, R94, UR12 ;  /* 0x0000000c5e5e7c20 */ /* 0x000fe20008400000 */
[----:B------:R-:W-:Y:S01]  /*4980*/  FADD R6, R79, -R5 ;  /* 0x800000054f067221 */ /* 0x000fe20000000000 */
[----:B------:R-:W-:Y:S01]  /*4990*/  FMUL R58, R111, R4 ;  /* 0x000000046f3a7220 */ /* 0x000fe20000400000 */
[----:B------:R-:W-:Y:S01]  /*49a0*/  FMUL R110, R110, UR12 ;  /* 0x0000000c6e6e7c20 */ /* 0x000fe20008400000 */
[----:B----4-:R-:W-:Y:S01]  /*49b0*/  FADD R5, R80, -R8 ;  /* 0x8000000850057221 */ /* 0x010fe20000000000 */
[----:B------:R-:W-:Y:S01]  /*49c0*/  FADD R4, R81, -R9 ;  /* 0x8000000951047221 */ /* 0x000fe20000000000 */
[----:B------:R-:W-:Y:S01]  /*49d0*/  FMUL R116, R116, UR12 ;  /* 0x0000000c74747c20 */ /* 0x000fe20008400000 */
[----:B------:R-:W-:Y:S01]  /*49e0*/  FMUL R117, R117, UR12 ;  /* 0x0000000c75757c20 */ /* 0x000fe20008400000 */
[----:B------:R-:W-:Y:S01]  /*49f0*/  FADD R14, R62, -R14 ;  /* 0x8000000e3e0e7221 */ /* 0x000fe20000000000 */
[----:B------:R-:W-:Y:S01]  /*4a00*/  FMUL R97, R97, UR12 ;  /* 0x0000000c61617c20 */ /* 0x000fe20008400000 */
[----:B------:R-:W-:Y:S01]  /*4a10*/  FMUL R60, R95, R60 ;  /* 0x0000003c5f3c7220 */ /* 0x000fe20000400000 */
[----:B------:R-:W-:Y:S01]  /*4a20*/  FMUL R61, R94, R61 ;  /* 0x0000003d5e3d7220 */ /* 0x000fe20000400000 */
[----:B------:R-:W-:Y:S01]  /*4a30*/  FMUL R113, R113, UR12 ;  /* 0x0000000c71717c20 */ /* 0x000fe20008400000 */
[----:B------:R-:W-:Y:S01]  /*4a40*/  FMUL R7, R110, R7 ;  /* 0x000000076e077220 */ /* 0x000fe20000400000 */
[----:B------:R-:W-:Y:S01]  /*4a50*/  FADD R8, R82, -R8 ;  /* 0x8000000852087221 */ /* 0x000fe20000000000 */
[----:B------:R-:W-:Y:S01]  /*4a60*/  FMUL R5, R116, R5 ;  /* 0x0000000574057220 */ /* 0x000fe20000400000 */
[----:B------:R-:W-:Y:S01]  /*4a70*/  FMUL R4, R117, R4 ;  /* 0x0000000475047220 */ /* 0x000fe20000400000 */
[----:B------:R-:W-:Y:S01]  /*4a80*/  FMUL R119, R119, UR12 ;  /* 0x0000000c77777c20 */ /* 0x000fe20008400000 */
[----:B------:R-:W-:Y:S01]  /*4a90*/  FMUL R112, R112, UR12 ;  /* 0x0000000c70707c20 */ /* 0x000fe20008400000 */
[----:B------:R-:W-:Y:S01]  /*4aa0*/  UIADD3 UR36, UR36, 0x1, URZ ;  /* 0x0000000124247890 */ /* 0x000fe2000fffe03f */
[----:B------:R-:W-:Y:S01]  /*4ab0*/  ISETP.NE.AND P2, PT, RZ, UR9, PT ;  /* 0x00000009ff007c0c */ /* 0x000fe2000bf45270 */
[----:B------:R-:W-:Y:S01]  /*4ac0*/  FMUL R46, R97, R14 ;  /* 0x0000000e612e7220 */ /* 0x000fe20000400000 */
[----:B------:R-:W-:Y:S01]  /*4ad0*/  F2FP.F16.F32.PACK_AB R14, R61, R60 ;  /* 0x0000003c3d0e723e */ /* 0x000fe200000000ff */
[----:B------:R-:W-:Y:S01]  /*4ae0*/  FMUL R60, R113, R6 ;  /* 0x00000006713c7220 */ /* 0x000fe20000400000 */
[----:B------:R-:W-:Y:S01]  /*4af0*/  FMUL R119, R119, R8 ;  /* 0x0000000877777220 */ /* 0x000fe20000400000 */
[----:B------:R-:W-:Y:S01]  /*4b00*/  FMUL R11, R112, R11 ;  /* 0x0000000b700b7220 */ /* 0x000fe20000400000 */
[----:B------:R-:W-:Y:S01]  /*4b10*/  F2FP.F16.F32.PACK_AB R6, R58, R7 ;  /* 0x000000073a06723e */ /* 0x000fe200000000ff */
[----:B------:R-:W-:Y:S01]  /*4b20*/  UISETP.NE.AND UP0, UPT, UR36, 0x2, UPT ;  /* 0x000000022400788c */ /* 0x000fe2000bf05270 */
[----:B------:R-:W-:Y:S01]  /*4b30*/  F2FP.F16.F32.PACK_AB R8, R4, R5 ;  /* 0x000000050408723e */ /* 0x000fe200000000ff */
[--C-:B-1----:R-:W-:Y:S01]  /*4b40*/  FADD R5, R84, -R2.reuse ;  /* 0x8000000254057221 */ /* 0x102fe20000000000 */
[----:B------:R-:W-:Y:S01]  /*4b50*/  FADD R7, R86, -R2 ;  /* 0x8000000256077221 */ /* 0x000fe20000000000 */
[----:B------:R-:W-:Y:S01]  /*4b60*/  FMUL R149, R149, UR12 ;  /* 0x0000000c95957c20 */ /* 0x000fe20008400000 */
[----:B------:R-:W-:Y:S01]  /*4b70*/  FMUL R191, R191, UR12 ;  /* 0x0000000cbfbf7c20 */ /* 0x000fe20008400000 */
[----:B------:R-:W-:Y:S01]  /*4b80*/  FMUL R186, R186, UR12 ;  /* 0x0000000cbaba7c20 */ /* 0x000fe20008400000 */
[----:B------:R-:W-:Y:S01]  /*4b90*/  FMUL R187, R187, UR12 ;  /* 0x0000000cbbbb7c20 */ /* 0x000fe20008400000 */
[----:B------:R-:W-:Y:S01]  /*4ba0*/  FADD R15, R63, -R15 ;  /* 0x8000000f3f0f7221 */ /* 0x000fe20000000000 */
[----:B------:R-:W-:Y:S01]  /*4bb0*/  FMUL R96, R96, UR12 ;  /* 0x0000000c60607c20 */ /* 0x000fe20008400000 */
[----:B------:R-:W-:Y:S01]  /*4bc0*/  FMUL R104, R104, UR12 ;  /* 0x0000000c68687c20 */ /* 0x000fe20008400000 */
[----:B------:R-:W-:Y:S01]  /*4bd0*/  FMUL R105, R105, UR12 ;  /* 0x0000000c69697c20 */ /* 0x000fe20008400000 */
[----:B------:R-:W-:Y:S01]  /*4be0*/  FMUL R109, R109, UR12 ;  /* 0x0000000c6d6d7c20 */ /* 0x000fe20008400000 */
[----:B------:R-:W-:Y:S01]  /*4bf0*/  FMUL R108, R108, UR12 ;  /* 0x0000000c6c6c7c20 */ /* 0x000fe20008400000 */
[----:B------:R-:W-:Y:S01]  /*4c00*/  FADD R9, R83, -R9 ;  /* 0x8000000953097221 */ /* 0x000fe20000000000 */
[----:B------:R-:W-:Y:S01]  /*4c10*/  FMUL R120, R120, UR12 ;  /* 0x0000000c78787c20 */ /* 0x000fe20008400000 */
[--C-:B------:R-:W-:Y:S01]  /*4c20*/  FADD R4, R85, -R3.reuse ;  /* 0x8000000355047221 */ /* 0x100fe20000000000 */
[----:B------:R-:W-:Y:S01]  /*4c30*/  FMUL R88, R88, UR12 ;  /* 0x0000000c58587c20 */ /* 0x000fe20008400000 */
[----:B------:R-:W-:Y:S01]  /*4c40*/  FMUL R89, R89, UR12 ;  /* 0x0000000c59597c20 */ /* 0x000fe20008400000 */
[----:B------:R-:W-:Y:S01]  /*4c50*/  FADD R2, R87, -R3 ;  /* 0x8000000357027221 */ /* 0x000fe20000000000 */
[----:B------:R-:W-:Y:S01]  /*4c60*/  FMUL R90, R90, UR12 ;  /* 0x0000000c5a5a7c20 */ /* 0x000fe20008400000 */
[----:B------:R-:W-:Y:S01]  /*4c70*/  FMUL R91, R91, UR12 ;  /* 0x0000000c5b5b7c20 */ /* 0x000fe20008400000 */
[----:B------:R-:W-:Y:S01]  /*4c80*/  USEL UR14, URZ, 0x1, UP0 ;  /* 0x000000013f0e7887 */ /* 0x000fe20008000000 */
[----:B------:R-:W-:Y:S01]  /*4c90*/  F2FP.F16.F32.PACK_AB R58, R60, R11 ;  /* 0x0000000b3c3a723e */ /* 0x000fe200000000ff */
[----:B------:R-:W-:Y:S01]  /*4ca0*/  FMUL R30, R149, R30 ;  /* 0x0000001e951e7220 */ /* 0x000fe20000400000 */
        /* <DEDUP_REMOVED lines=13> */
[----:B------:R-:W-:-:S02]  /*4d80*/  USEL UR36, UR36, URZ, UP0 ;  /* 0x0000003f24247287 */ /* 0x000fc40008000000 */
[----:B------:R-:W-:Y:S01]  /*4d90*/  ULOP3.LUT UR23, UR23, UR14, URZ, 0x3c, !UPT ;  /* 0x0000000e17177292 */ /* 0x000fe2000f8e3c3f */
[----:B------:R-:W-:Y:S02]  /*4da0*/  F2FP.F16.F32.PACK_AB R26, R114, R215 ;  /* 0x000000d7721a723e */ /* 0x000fe400000000ff */
[----:B------:R-:W-:Y:S02]  /*4db0*/  F2FP.F16.F32.PACK_AB R114, R204, R115 ;  /* 0x00000073cc72723e */ /* 0x000fe400000000ff */
[----:B------:R-:W-:Y:S02]  /*4dc0*/  F2FP.F16.F32.PACK_AB R28, R189, R28 ;  /* 0x0000001cbd1c723e */ /* 0x000fe400000000ff */
[----:B------:R-:W-:Y:S02]  /*4dd0*/  F2FP.F16.F32.PACK_AB R30, R29, R30 ;  /* 0x0000001e1d1e723e */ /* 0x000fe400000000ff */
[----:B------:R-:W-:Y:S02]  /*4de0*/  F2FP.F16.F32.PACK_AB R32, R151, R206 ;  /* 0x000000ce9720723e */ /* 0x000fe400000000ff */
[----:B------:R-:W-:-:S02]  /*4df0*/  F2FP.F16.F32.PACK_AB R24, R191, R184 ;  /* 0x000000b8bf18723e */ /* 0x000fc400000000ff */
        /* <DEDUP_REMOVED lines=11> */
[----:B------:R-:W-:Y:S01]  /*4eb0*/  F2FP.F16.F32.PACK_AB R60, R60, R7 ;  /* 0x000000073c3c723e */ /* 0x000fe200000000ff */
[----:B------:R-:W-:Y:S06]  /*4ec0*/  @P2 BRA `(.L_x_24) ;  /* 0x0000000000182947 */ /* 0x000fec0003800000 */
[----:B------:R-:W-:Y:S01]  /*4ed0*/  ULEA UR14, UR36, UR37, 0x1 ;  /* 0x00000025240e7291 */ /* 0x000fe2000f8e083f */
[----:B------:R-:W-:-:S03]  /*4ee0*/  IMAD.U32 R3, RZ, RZ, UR23 ;  /* 0x00000017ff037e24 */ /* 0x000fc6000f8e00ff */
[----:B------:R-:W-:Y:S02]  /*4ef0*/  ULEA UR14, UR14, UR39, 0x3 ;  /* 0x000000270e0e7291 */ /* 0x000fe4000f8e183f */
[----:B------:R-:W-:-:S07]  /*4f00*/  SHF.L.U32 R3, R3, 0x1f, RZ ;  /* 0x0000001f03037819 */ /* 0x000fce00000006ff */
[----:B------:R-:W1:Y:S02]  /*4f10*/  SYNCS.PHASECHK.TRANS64.TRYWAIT P1, [UR14+0x1c8a0], R3 ;  /* 0x01c8a003ff0075a7 */ /* 0x000e64000802014e */
[----:B-1----:R-:W-:Y:S05]  /*4f20*/  @!P1 BRA `(.L_x_25) ;  /* 0x0000004c00749947 */ /* 0x002fea0003800000 */
.L_x_24:
[----:B------:R2:W-:Y:S04]  /*4f30*/  STS [R199+0x4000], R26 ;  /* 0x0040001ac7007388 */ /* 0x0005e80000000800 */
        /* <DEDUP_REMOVED lines=30> */
[----:B------:R2:W-:Y:S01]  /*5120*/  STS [R199+0x4f80], R60 ;  /* 0x004f803cc7007388 */ /* 0x0005e20000000800 */
[----:B------:R-:W-:Y:S01]  /*5130*/  @!PT LDS RZ, [RZ] ;  /* 0x00000000fffff984 */ /* 0x000fe20000000800 */
[----:B------:R-:W-:Y:S01]  /*5140*/  @!PT LDS RZ, [RZ] ;  /* 0x00000000fffff984 */ /* 0x000fe20000000800 */
[----:B------:R-:W-:Y:S01]  /*5150*/  @!PT LDS RZ, [RZ] ;  /* 0x00000000fffff984 */ /* 0x000fe20000000800 */
[----:B------:R-:W-:Y:S01]  /*5160*/  @!PT LDS RZ, [RZ] ;  /* 0x00000000fffff984 */ /* 0x000fe20000000800 */
[----:B------:R3:W-:Y:S06]  /*5170*/  MEMBAR.ALL.CTA ;  /* 0x0000000000007992 */ /* 0x0007ec0000008000 */
[----:B---3--:R-:W3:Y:S01]  /*5180*/  FENCE.VIEW.ASYNC.S ;  /* 0x00000000000073c6 */ /* 0x008ee20000000000 */
[----:B------:R-:W-:Y:S05]  /*5190*/  @P2 BRA `(.L_x_26) ;  /* 0x0000000000242947 */ /* 0x000fea0003800000 */
[----:B------:R-:W-:Y:S02]  /*51a0*/  USHF.L.U32 UR14, UR36, 0x1, URZ ;  /* 0x00000001240e7899 */ /* 0x000fe4000800063f */
[----:B------:R-:W-:Y:S02]  /*51b0*/  UIADD3 UR36, UR36, 0x1, URZ ;  /* 0x0000000124247890 */ /* 0x000fe4000fffe03f */
[----:B------:R-:W-:Y:S02]  /*51c0*/  ULOP3.LUT UR14, UR14, 0xfffffffe, UR27, 0xe2, !UPT ;  /* 0xfffffffe0e0e7892 */ /* 0x000fe4000f8ee21b */
[----:B------:R-:W-:Y:S02]  /*51d0*/  UISETP.NE.AND UP0, UPT, UR36, 0x2, UPT ;  /* 0x000000022400788c */ /* 0x000fe4000bf05270 */
[----:B------:R-:W-:Y:S02]  /*51e0*/  ULEA UR14, UR14, UR39, 0x3 ;  /* 0x000000270e0e7291 */ /* 0x000fe4000f8e183f */
[----:B------:R-:W-:-:S07]  /*51f0*/  USEL UR36, UR36, URZ, UP0 ;  /* 0x0000003f24247287 */ /* 0x000fce0008000000 */
[----:B---3--:R-:W-:Y:S01]  /*5200*/  SYNCS.ARRIVE.TRANS64.A1T0 RZ, [UR14+0x1c8a0], RZ ;  /* 0x01c8a0ffffff79a7 */ /* 0x008fe2000810000e */
[----:B------:R-:W-:-:S04]  /*5210*/  USEL UR14, URZ, 0x1, UP0 ;  /* 0x000000013f0e7887 */ /* 0x000fc80008000000 */
[----:B------:R-:W-:-:S12]  /*5220*/  ULOP3.LUT UR23, UR23, UR14, URZ, 0x3c, !UPT ;  /* 0x0000000e17177292 */ /* 0x000fd8000f8e3c3f */
.L_x_26:
[----:B------:R-:W-:-:S06]  /*5230*/  UISETP.NE.AND UP0, UPT, UR9, 0x1, UPT ;  /* 0x000000010900788c */ /* 0x000fcc000bf05270 */
[----:B------:R-:W-:-:S13]  /*5240*/  PLOP3.LUT P1, PT, PT, PT, UP0, 0x80, 0x0 ;  /* 0x000000000000781c */ /* 0x000fda0003f2f008 */
[----:B------:R-:W-:Y:S05]  /*5250*/  @!P1 BRA `(.L_x_27) ;  /* 0x00000004002c9947 */ /* 0x000fea0003800000 */
[----:B------:R-:W-:Y:S01]  /*5260*/  UIADD3 UR14, UR39, 0x4000, URZ ;  /* 0x00004000270e7890 */ /* 0x000fe2000fffe03f */
[----:B---3--:R-:W-:Y:S01]  /*5270*/  WARPGROUP.ARRIVE ;  /* 0x00000000000079c5 */ /* 0x008fe20000000000 */
[----:B------:R-:W-:Y:S02]  /*5280*/  ULEA UR29, UR30, UR29, 0x9 ;  /* 0x0000001d1e1d7291 */ /* 0x000fe4000f8e483f */
[----:B------:R-:W-:Y:S01]  /*5290*/  USHF.R.U32.HI UR14, URZ, 0x4, UR14 ;  /* 0x000000043f0e7899 */ /* 0x000fe2000801160e */
[----:B------:R-:W-:Y:S01]  /*52a0*/  UMOV UR19, 0x80000020 ;  /* 0x8000002000137882 */ /* 0x000fe20000000000 */
[----:B------:R-:W-:Y:S02]  /*52b0*/  UMOV UR17, 0x80 ;  /* 0x0000008000117882 */ /* 0x000fe40000000000 */
[----:B------:R-:W-:Y:S01]  /*52c0*/  ULOP3.LUT UR14, UR14, 0x3fff, URZ, 0xc0, !UPT ;  /* 0x00003fff0e0e7892 */ /* 0x000fe2000f8ec03f */
[----:B------:R-:W-:Y:S01]  /*52d0*/  UMOV UR18, UR29 ;  /* 0x0000001d00127c82 */ /* 0x000fe20008000000 */
[----:B------:R-:W-:-:S02]  /*52e0*/  UISETP.NE.AND UP0, UPT, UR20, 0x3, UPT ;  /* 0x000000031400788c */ /* 0x000fc4000bf05270 */
[----:B------:R-:W-:-:S04]  /*52f0*/  ULOP3.LUT UR14, UR14, 0x80000, URZ, 0xfc, !UPT ;  /* 0x000800000e0e7892 */ /* 0x000fc8000f8efc3f */
[----:B------:R-:W-:Y:S01]  /*5300*/  ULEA UR14, UR9, UR14, 0xa ;  /* 0x0000000e090e7291 */ /* 0x000fe2000f8e503f */
[----:B------:R-:W-:-:S06]  /*5310*/  PLOP3.LUT P2, PT, PT, PT, UP0, 0x80, 0x0 ;  /* 0x000000000000781c */ /* 0x000fcc0003f4f008 */
[----:B------:R-:W-:Y:S02]  /*5320*/  UMOV UR16, UR14 ;  /* 0x0000000e00107c82 */ /* 0x000fe40008000000 */
[----:B------:R-:W-:Y:S01]  /*5330*/  HGMMA.64x32x16.F32 R168, gdesc[UR16].tnspB, R168, gsb0 ;  /* 0x4060000010a879f0 */ /* 0x000fe200080008a8 */
[----:B------:R-:W-:Y:S02]  /*5340*/  UIADD3 UR18, UR29, 0x40, URZ ;  /* 0x000000401d127890 */ /* 0x000fe4000fffe03f */
[----:B------:R-:W-:Y:S01]  /*5350*/  UIADD3 UR16, UR14, 0x10, URZ ;  /* 0x000000100e107890 */ /* 0x000fe2000fffe03f */
[----:B------:R-:W-:Y:S01]  /*5360*/  UMOV UR19, 0x80000020 ;  /* 0x8000002000137882 */ /* 0x000fe20000000000 */
[----:B------:R-:W-:Y:S01]  /*5370*/  UMOV UR17, 0x80 ;  /* 0x0000008000117882 */ /* 0x000fe20000000000 */
[----:B------:R-:W-:Y:S02]  /*5380*/  WARPGROUP.DEPBAR.LE gsb0, 0x0 ;  /* 0x00008000000079c5 */ /* 0x000fe40000010000 */
[----:B------:R-:W-:-:S06]  /*5390*/  WARPGROUP.ARRIVE ;  /* 0x00000000000079c5 */ /* 0x000fcc0000000000 */
        /* <DEDUP_REMOVED lines=42> */
[----:B------:R-:W-:Y:S03]  /*5640*/  HGMMA.64x32x16.F32 R168, gdesc[UR16].tnspB, R168, gsb0 ;  /* 0x4060000010a879f0 */ /* 0x000fe600080008a8 */
[----:B------:R-:W-:Y:S02]  /*5650*/  WARPGROUP.DEPBAR.LE gsb0, 0x0 ;  /* 0x00008000000079c5 */ /* 0x000fe40000010000 */
[----:B------:R-:W-:Y:S05]  /*5660*/  @!P2 BRA `(.L_x_28) ;  /* 0x000000000004a947 */ /* 0x000fea0003800000 */
[----:B------:R-:W-:Y:S01]  /*5670*/  BPT.TRAP 0x1 ;  /* 0x000000040000795c */ /* 0x000fe20000300000 */
.L_x_28:
[----:B------:R-:W-:Y:S01]  /*5680*/  ULEA UR14, UR6, UR39, 0x3 ;  /* 0x00000027060e7291 */ /* 0x000fe2000f8e183f */
[----:B--2---:R-:W-:-:S05]  /*5690*/  IMAD.U32 R0, RZ, RZ, UR21 ;  /* 0x00000015ff007e24 */ /* 0x004fca000f8e00ff */
[----:B------:R-:W-:-:S04]  /*56a0*/  SHF.L.U32 R0, R0, 0x1f, RZ ;  /* 0x0000001f00007819 */ /* 0x000fc800000006ff */
[----:B------:R-:W2:Y:S02]  /*56b0*/  SYNCS.PHASECHK.TRANS64.TRYWAIT P1, [UR14+0x1c890], R0 ;  /* 0x01c89000ff0075a7 */ /* 0x000ea4000802014e */
[----:B--2---:R-:W-:Y:S05]  /*56c0*/  @!P1 BRA `(.L_x_29) ;  /* 0x0000004400a49947 */ /* 0x004fea0003800000 */
.L_x_128:
[----:B------:R-:W-:Y:S05]  /*56d0*/  @!P2 BRA `(.L_x_30) ;  /* 0x000000000004a947 */ /* 0x000fea0003800000 */
[----:B------:R-:W-:Y:S01]  /*56e0*/  BPT.TRAP 0x1 ;  /* 0x000000040000795c */ /* 0x000fe20000300000 */
.L_x_30:
[----:B------:R-:W-:Y:S01]  /*56f0*/  SYNCS.ARRIVE.TRANS64.A1T0 RZ, [UR14+0x1c880], RZ ;  /* 0x01c880ffffff79a7 */ /* 0x000fe2000810000e */
[----:B------:R-:W-:Y:S05]  /*5700*/  BRA `(.L_x_31) ;  /* 0x00000014000c7947 */ /* 0x000fea0003800000 */
.L_x_27:
[----:B------:R-:W-:Y:S01]  /*5710*/  ULEA UR14, UR36, UR37, 0x1 ;  /* 0x00000025240e7291 */ /* 0x000fe2000f8e083f */
[----:B--2---:R-:W-:-:S03]  /*5720*/  MOV R0, UR23 ;  /* 0x0000001700007c02 */ /* 0x004fc60008000f00 */
[----:B------:R-:W-:Y:S01]  /*5730*/  ULEA UR14, UR14, UR26, 0x3 ;  /* 0x0000001a0e0e7291 */ /* 0x000fe2000f8e183f */
[----:B------:R-:W-:-:S08]  /*5740*/  SHF.L.U32 R0, R0, 0x1f, RZ ;  /* 0x0000001f00007819 */ /* 0x000fd000000006ff */
[----:B---3--:R-:W2:Y:S02]  /*5750*/  SYNCS.PHASECHK.TRANS64.TRYWAIT P1, [UR14], R0 ;  /* 0x00000000ff0075a7 */ /* 0x008ea4000802014e */
[----:B--2---:R-:W-:Y:S05]  /*5760*/  @!P1 BRA `(.L_x_32) ;  /* 0x0000004400949947 */ /* 0x004fea0003800000 */
.L_x_129:
[----:B------:R-:W-:Y:S01]  /*5770*/  UIADD3 UR14, UR39, 0x4000, URZ ;  /* 0x00004000270e7890 */ /* 0x000fe2000fffe03f */
[----:B------:R-:W-:Y:S01]  /*5780*/  WARPGROUP.ARRIVE ;  /* 0x00000000000079c5 */ /* 0x000fe20000000000 */
[----:B------:R-:W-:Y:S02]  /*5790*/  USHF.L.U32 UR15, UR22, 0x8, URZ ;  /* 0x00000008160f7899 */ /* 0x000fe4000800063f */
[----:B------:R-:W-:Y:S02]  /*57a0*/  USHF.R.U32.HI UR14, URZ, 0x4, UR14 ;  /* 0x000000043f0e7899 */ /* 0x000fe4000801160e */
[----:B------:R-:W-:Y:S02]  /*57b0*/  ULOP3.LUT UR34, UR15, 0x200, URZ, 0x3c, !UPT ;  /* 0x000002000f227892 */ /* 0x000fe4000f8e3c3f */
[----:B------:R-:W-:Y:S02]  /*57c0*/  ULOP3.LUT UR14, UR14, 0x3fff, URZ, 0xc0, !UPT ;  /* 0x00003fff0e0e7892 */ /* 0x000fe4000f8ec03f */
[----:B------:R-:W-:-:S02]  /*57d0*/  UIADD3 UR18, UR28, UR34, URZ ;  /* 0x000000221c127290 */ /* 0x000fc4000fffe03f */
[----:B------:R-:W-:Y:S01]  /*57e0*/  ULOP3.LUT UR31, UR14, 0x800000, URZ, 0xfc, !UPT ;  /* 0x008000000e1f7892 */ /* 0x000fe2000f8efc3f */
[----:B------:R-:W-:Y:S01]  /*57f0*/  UMOV UR19, 0x80000020 ;  /* 0x8000002000137882 */ /* 0x000fe20000000000 */
[----:B------:R-:W-:Y:S02]  /*5800*/  UMOV UR17, 0x8 ;  /* 0x0000000800117882 */ /* 0x000fe40000000000 */
[----:B------:R-:W-:Y:S02]  /*5810*/  UIADD3 UR35, UR31, 0x40, URZ ;  /* 0x000000401f237890 */ /* 0x000fe4000fffe03f */
[----:B------:R-:W-:Y:S01]  /*5820*/  ULOP3.LUT UR14, UR14, 0x80000, URZ, 0xfc, !UPT ;  /* 0x000800000e0e7892 */ /* 0x000fe2000f8efc3f */
[----:B------:R-:W-:Y:S01]  /*5830*/  UMOV UR16, UR31 ;  /* 0x0000001f00107c82 */ /* 0x000fe20008000000 */
[----:B------:R-:W-:Y:S01]  /*5840*/  ULEA UR29, UR30, UR29, 0x9 ;  /* 0x0000001d1e1d7291 */ /* 0x000fe2000f8e483f */
[----:B------:R-:W-:Y:S02]  /*5850*/  HGMMA.64x32x16.F32 R40, gdesc[UR16].tnspA.tnspB, RZ, !UPT, gsb0 ;  /* 0x60600000102879f0 */ /* 0x000fe4000c0008ff */
[----:B------:R-:W-:Y:S01]  /*5860*/  UMOV UR16, UR35 ;  /* 0x0000002300107c82 */ /* 0x000fe20008000000 */
[----:B------:R-:W-:Y:S01]  /*5870*/  UMOV UR17, 0x8 ;  /* 0x0000000800117882 */ /* 0x000fe20000000000 */
[----:B------:R-:W-:-:S02]  /*5880*/  UIADD3 UR35, UR31, 0x140, URZ ;  /* 0x000001401f237890 */ /* 0x000fc4000fffe03f */
[----:B------:R-:W-:-:S06]  /*5890*/  UISETP.NE.AND UP0, UPT, UR20, 0x3, UPT ;  /* 0x000000031400788c */ /* 0x000fcc000bf05270 */
[----:B------:R-:W-:Y:S01]  /*58a0*/  PLOP3.LUT P1, PT, PT, PT, UP0, 0x80, 0x0 ;  /* 0x000000000000781c */ /* 0x000fe20003f2f008 */
[----:B------:R-:W-:Y:S02]  /*58b0*/  WARPGROUP.DEPBAR.LE gsb0, 0x0 ;  /* 0x00008000000079c5 */ /* 0x000fe40000010000 */
[----:B------:R-:W-:-:S06]  /*58c0*/  WARPGROUP.ARRIVE ;  /* 0x00000000000079c5 */ /* 0x000fcc0000000000 */
[----:B------:R-:W-:Y:S01]  /*58d0*/  HGMMA.64x32x16.F32 R24, gdesc[UR16].tnspA.tnspB, RZ, !UPT, gsb0 ;  /* 0x60600000101879f0 */ /* 0x000fe2000c0008ff */
[----:B------:R-:W-:Y:S02]  /*58e0*/  UIADD3 UR18, UR34, 0x40, UR28 ;  /* 0x0000004022127890 */ /* 0x000fe4000fffe01c */
[----:B------:R-:W-:Y:S01]  /*58f0*/  UIADD3 UR16, UR31, 0x100, URZ ;  /* 0x000001001f107890 */ /* 0x000fe2000fffe03f */
[----:B------:R-:W-:Y:S01]  /*5900*/  UMOV UR19, 0x80000020 ;  /* 0x8000002000137882 */ /* 0x000fe20000000000 */
[----:B------:R-:W-:Y:S01]  /*5910*/  UMOV UR17, 0x8 ;  /* 0x0000000800117882 */ /* 0x000fe20000000000 */
[----:B------:R-:W-:Y:S02]  /*5920*/  WARPGROUP.DEPBAR.LE gsb0, 0x0 ;  /* 0x00008000000079c5 */ /* 0x000fe40000010000 */
[----:B------:R-:W-:-:S06]  /*5930*/  WARPGROUP.ARRIVE ;  /* 0x00000000000079c5 */ /* 0x000fcc0000000000 */
[----:B------:R-:W-:Y:S01]  /*5940*/  HGMMA.64x32x16.F32 R40, gdesc[UR16].tnspA.tnspB, R40, gsb0 ;  /* 0x60600000102879f0 */ /* 0x000fe20008000828 */
[----:B------:R-:W-:Y:S01]  /*5950*/  UMOV UR16, UR35 ;  /* 0x0000002300107c82 */ /* 0x000fe20008000000 */
[----:B------:R-:W-:Y:S01]  /*5960*/  UMOV UR17, 0x8 ;  /* 0x0000000800117882 */ /* 0x000fe20000000000 */
[----:B------:R-:W-:Y:S01]  /*5970*/  UIADD3 UR35, UR31, 0x240, URZ ;  /* 0x000002401f237890 */ /* 0x000fe2000fffe03f */
[----:B------:R-:W-:Y:S02]  /*5980*/  WARPGROUP.DEPBAR.LE gsb0, 0x0 ;  /* 0x00008000000079c5 */ /* 0x000fe40000010000 */
[----:B------:R-:W-:-:S06]  /*5990*/  WARPGROUP.ARRIVE ;  /* 0x00000000000079c5 */ /* 0x000fcc0000000000 */
[----:B------:R-:W-:Y:S01]  /*59a0*/  HGMMA.64x32x16.F32 R24, gdesc[UR16].tnspA.tnspB, R24, gsb0 ;  /* 0x60600000101879f0 */ /* 0x000fe20008000818 */
        /* <DEDUP_REMOVED lines=9> */
[----:B------:R-:W-:Y:S02]  /*5a40*/  WARPGROUP.DEPBAR.LE gsb0, 0x0 ;  /* 0x00008000000079c5 */ /* 0x000fe40000010000 */
[----:B------:R-:W-:-:S06]  /*5a50*/  WARPGROUP.ARRIVE ;  /* 0x00000000000079c5 */ /* 0x000fcc0000000000 */
[----:B------:R-:W-:Y:S01]  /*5a60*/  HGMMA.64x32x16.F32 R24, gdesc[UR16].tnspA.tnspB, R24, gsb0 ;  /* 0x60600000101879f0 */ /* 0x000fe20008000818 */
[----:B------:R-:W-:Y:S02]  /*5a70*/  UIADD3 UR18, UR34, 0xc0, UR28 ;  /* 0x000000c022127890 */ /* 0x000fe4000fffe01c */
[----:B------:R-:W-:Y:S01]  /*5a80*/  UIADD3 UR16, UR31, 0x300, URZ ;  /* 0x000003001f107890 */ /* 0x000fe2000fffe03f */
[----:B------:R-:W-:Y:S01]  /*5a90*/  UMOV UR19, 0x80000020 ;  /* 0x8000002000137882 */ /* 0x000fe20000000000 */
[----:B------:R-:W-:Y:S01]  /*5aa0*/  UMOV UR17, 0x8 ;  /* 0x0000000800117882 */ /* 0x000fe20000000000 */
[----:B------:R-:W-:Y:S01]  /*5ab0*/  UIADD3 UR34, UR31, 0x340, URZ ;  /* 0x000003401f227890 */ /* 0x000fe2000fffe03f */
        /* <DEDUP_REMOVED lines=9> */
[----:B------:R-:W-:Y:S02]  /*5b50*/  UIADD3 UR18, UR28, UR15, URZ ;  /* 0x0000000f1c127290 */ /* 0x000fe4000fffe03f */
        /* <DEDUP_REMOVED lines=41> */
[----:B------:R-:W-:Y:S02]  /*5df0*/  UIADD3 UR31, UR31, 0x740, URZ ;  /* 0x000007401f1f7890 */ /* 0x000fe4000fffe03f */
[----:B------:R-:W-:Y:S01]  /*5e00*/  UIADD3 UR15, UR14, 0x400, URZ ;  /* 0x000004000e0f7890 */ /* 0x000fe2000fffe03f */
        /* <DEDUP_REMOVED lines=8> */
[----:B------:R-:W-:Y:S01]  /*5e90*/  UMOV UR18, UR29 ;  /* 0x0000001d00127c82 */ /* 0x000fe20008000000 */
[----:B------:R-:W-:Y:S01]  /*5ea0*/  UMOV UR19, 0x80000020 ;  /* 0x8000002000137882 */ /* 0x000fe20000000000 */
[----:B------:R-:W-:Y:S01]  /*5eb0*/  UMOV UR16, UR15 ;  /* 0x0000000f00107c82 */ /* 0x000fe20008000000 */
        /* <DEDUP_REMOVED lines=50> */
[----:B------:R-:W-:-:S04]  /*61e0*/  USHF.L.U32 UR14, UR36, 0x1, URZ ;  /* 0x00000001240e7899 */ /* 0x000fc8000800063f */
[----:B------:R-:W-:-:S04]  /*61f0*/  ULOP3.LUT UR27, UR14, 0xfffffffe, UR27, 0xe2, !UPT ;  /* 0xfffffffe0e1b7892 */ /* 0x000fc8000f8ee21b */
[----:B------:R-:W-:Y:S01]  /*6200*/  ULEA UR26, UR27, UR26, 0x3 ;  /* 0x0000001a1b1a7291 */ /* 0x000fe2000f8e183f */
[----:B------:R-:W-:Y:S02]  /*6210*/  WARPGROUP.DEPBAR.LE gsb0, 0x0 ;  /* 0x00008000000079c5 */ /* 0x000fe40000010000 */
[----:B------:R-:W-:-:S06]  /*6220*/  WARPGROUP.ARRIVE ;  /* 0x00000000000079c5 */ /* 0x000fcc0000000000 */
[----:B------:R-:W-:Y:S03]  /*6230*/  HGMMA.64x32x16.F32 R168, gdesc[UR16].tnspB, R168, gsb0 ;  /* 0x4060000010a879f0 */ /* 0x000fe600080008a8 */
[----:B------:R-:W-:Y:S02]  /*6240*/  WARPGROUP.DEPBAR.LE gsb0, 0x0 ;  /* 0x00008000000079c5 */ /* 0x000fe40000010000 */
[----:B------:R-:W-:Y:S01]  /*6250*/  SYNCS.ARRIVE.TRANS64.A1T0 RZ, [UR26], RZ ;  /* 0x000000ffffff79a7 */ /* 0x000fe2000810001a */
[----:B------:R-:W-:Y:S05]  /*6260*/  @!P1 BRA `(.L_x_33) ;  /* 0x0000000000049947 */ /* 0x000fea0003800000 */
[----:B------:R-:W-:Y:S01]  /*6270*/  BPT.TRAP 0x1 ;  /* 0x000000040000795c */ /* 0x000fe20000300000 */
.L_x_33:
[----:B------:R-:W-:Y:S01]  /*6280*/  ULEA UR18, UR6, UR39, 0x3 ;  /* 0x0000002706127291 */ /* 0x000fe2000f8e183f */
[----:B-1----:R-:W-:-:S05]  /*6290*/  IMAD.U32 R0, RZ, RZ, UR21 ;  /* 0x00000015ff007e24 */ /* 0x002fca000f8e00ff */
[----:B------:R-:W-:-:S04]  /*62a0*/  SHF.L.U32 R0, R0, 0x1f, RZ ;  /* 0x0000001f00007819 */ /* 0x000fc800000006ff */
[----:B------:R-:W1:Y:S02]  /*62b0*/  SYNCS.PHASECHK.TRANS64.TRYWAIT P2, [UR18+0x1c890], R0 ;  /* 0x01c89000ff0075a7 */ /* 0x000e640008040152 */
[----:B-1----:R-:W-:Y:S05]  /*62c0*/  @!P2 BRA `(.L_x_34) ;  /* 0x0000003800d4a947 */ /* 0x002fea0003800000 */
.L_x_130:
[----:B------:R-:W2:Y:S01]  /*62d0*/  S2UR UR16, SR_SWINHI ;  /* 0x00000000001079c3 */ /* 0x000ea20000002f00 */
[----:B------:R-:W-:-:S04]  /*62e0*/  USHF.L.U32 UR14, UR6, 0xc, URZ ;  /* 0x0000000c060e7899 */ /* 0x000fc8000800063f */
[----:B------:R-:W-:Y:S02]  /*62f0*/  USHF.R.S32.HI UR17, URZ, 0x1f, UR14 ;  /* 0x0000001f3f117899 */ /* 0x000fe4000801140e */
[----:B-1----:R-:W-:-:S04]  /*6300*/  IADD3 R0, P2, R198, UR14, RZ ;  /* 0x0000000ec6007c10 */ /* 0x002fc8000ff5e0ff */
[----:B------:R-:W-:Y:S01]  /*6310*/  LEA.HI.X.SX32 R3, R198, UR17, 0x1, P2 ;  /* 0x00000011c6037c11 */ /* 0x000fe200090f0eff */
[----:B------:R-:W-:Y:S01]  /*6320*/  UMOV UR14, UR39 ;  /* 0x00000027000e7c82 */ /* 0x000fe20008000000 */
[----:B--2---:R-:W-:Y:S01]  /*6330*/  UMOV UR15, UR16 ;  /* 0x00000010000f7c82 */ /* 0x004fe20008000000 */
[----:B------:R-:W-:-:S04]  /*6340*/  LEA R65, P2, R0, UR14, 0x2 ;  /* 0x0000000e00417c11 */ /* 0x000fc8000f8410ff */
[----:B------:R-:W-:Y:S02]  /*6350*/  LEA.HI.X R0, R0, UR15, R3, 0x2, P2 ;  /* 0x0000000f00007c11 */ /* 0x000fe400090f1403 */
[C---:B------:R-:W-:Y:S02]  /*6360*/  IADD3 R3, P6, R65.reuse, 0x14000, RZ ;  /* 0x0001400041037810 */ /* 0x040fe40007fde0ff */
[----:B------:R-:W-:Y:S02]  /*6370*/  IADD3 R5, P5, R65, 0x14400, RZ ;  /* 0x0001440041057810 */ /* 0x000fe40007fbe0ff */
[----:B------:R-:W-:Y:S02]  /*6380*/  LOP3.LUT R2, R3, 0x380, RZ, 0xc0, !PT ;  /* 0x0000038003027812 */ /* 0x000fe400078ec0ff */
[----:B------:R-:W-:Y:S02]  /*6390*/  IADD3 R7, P2, R65, 0x14020, RZ ;  /* 0x0001402041077810 */ /* 0x000fe40007f5e0ff */
[----:B------:R-:W-:-:S02]  /*63a0*/  SHF.R.U64 R2, R2, 0x3, RZ ;  /* 0x0000000302027819 */ /* 0x000fc400000012ff */
[C---:B------:R-:W-:Y:S02]  /*63b0*/  IADD3 R9, P4, R65.reuse, 0x14420, RZ ;  /* 0x0001442041097810 */ /* 0x040fe40007f9e0ff */
[----:B------:R-:W-:Y:S01]  /*63c0*/  LOP3.LUT R2, R2, R3, RZ, 0x3c, !PT ;  /* 0x0000000302027212 */ /* 0x000fe200078e3cff */
[----:B------:R-:W-:Y:S01]  /*63d0*/  IMAD.X R3, RZ, RZ, R0, P6 ;  /* 0x000000ffff037224 */ /* 0x000fe200030e0600 */
[----:B------:R-:W-:Y:S02]  /*63e0*/  IADD3 R11, P3, R65, 0x14040, RZ ;  /* 0x00014040410b7810 */ /* 0x000fe40007f7e0ff */
[----:B------:R-:W-:Y:S02]  /*63f0*/  LOP3.LUT R4, R5, 0x380, RZ, 0xc0, !PT ;  /* 0x0000038005047812 */ /* 0x000fe400078ec0ff */
[----:B------:R-:W-:Y:S01]  /*6400*/  IADD3 R13, P6, R65, 0x14440, RZ ;  /* 0x00014440410d7810 */ /* 0x000fe20007fde0ff */
[----:B------:R1:W-:Y:S01]  /*6410*/  ST.E desc[UR32][R2.64], R40 ;  /* 0x0000002802007985 */ /* 0x0003e2000c101920 */
[----:B------:R-:W-:-:S02]  /*6420*/  LOP3.LUT R6, R7, 0x380, RZ, 0xc0, !PT ;  /* 0x0000038007067812 */ /* 0x000fc400078ec0ff */
[----:B------:R-:W-:Y:S01]  /*6430*/  LOP3.LUT R8, R9, 0x380, RZ, 0xc0, !PT ;  /* 0x0000038009087812 */ /* 0x000fe200078ec0ff */
[----:B------:R1:W-:Y:S01]  /*6440*/  ST.E desc[UR32][R2.64+0x4], R41 ;  /* 0x0000042902007985 */ /* 0x0003e2000c101920 */
[----:B------:R-:W-:Y:S02]  /*6450*/  LOP3.LUT R10, R11, 0x380, RZ, 0xc0, !PT ;  /* 0x000003800b0a7812 */ /* 0x000fe400078ec0ff */
[----:B------:R-:W-:Y:S02]  /*6460*/  SHF.R.U64 R4, R4, 0x3, RZ ;  /* 0x0000000304047819 */ /* 0x000fe400000012ff */
[----:B------:R-:W-:Y:S02]  /*6470*/  LOP3.LUT R12, R13, 0x380, RZ, 0xc0, !PT ;  /* 0x000003800d0c7812 */ /* 0x000fe400078ec0ff */
[----:B------:R-:W-:Y:S02]  /*6480*/  SHF.R.U64 R6, R6, 0x3, RZ ;  /* 0x0000000306067819 */ /* 0x000fe400000012ff */
[----:B------:R-:W-:-:S02]  /*6490*/  SHF.R.U64 R8, R8, 0x3, RZ ;  /* 0x0000000308087819 */ /* 0x000fc400000012ff */
[----:B------:R-:W-:Y:S02]  /*64a0*/  SHF.R.U64 R10, R10, 0x3, RZ ;  /* 0x000000030a0a7819 */ /* 0x000fe400000012ff */
[----:B------:R-:W-:Y:S01]  /*64b0*/  LOP3.LUT R4, R4, R5, RZ, 0x3c, !PT ;  /* 0x0000000504047212 */ /* 0x000fe200078e3cff */
[--C-:B------:R-:W-:Y:S01]  /*64c0*/  IMAD.X R5, RZ, RZ, R0.reuse, P5 ;  /* 0x000000ffff057224 */ /* 0x100fe200028e0600 */
[----:B------:R-:W-:Y:S02]  /*64d0*/  SHF.R.U64 R12, R12, 0x3, RZ ;  /* 0x000000030c0c7819 */ /* 0x000fe400000012ff */
[----:B------:R-:W-:Y:S02]  /*64e0*/  LOP3.LUT R6, R6, R7, RZ, 0x3c, !PT ;  /* 0x0000000706067212 */ /* 0x000fe400078e3cff */
[----:B------:R-:W-:Y:S01]  /*64f0*/  LOP3.LUT R8, R8, R9, RZ, 0x3c, !PT ;  /* 0x0000000908087212 */ /* 0x000fe200078e3cff */
[----:B------:R-:W-:Y:S01]  /*6500*/  IMAD.X R9, RZ, RZ, R0, P4 ;  /* 0x000000ffff097224 */ /* 0x000fe200020e0600 */
[----:B------:R-:W-:Y:S01]  /*6510*/  IADD3 R15, P5, R65, 0x14060, RZ ;  /* 0x00014060410f7810 */ /* 0x000fe20007fbe0ff */
[----:B------:R1:W-:Y:S01]  /*6520*/  ST.E desc[UR32][R4.64], R42 ;  /* 0x0000002a04007985 */ /* 0x0003e2000c101920 */
[----:B------:R-:W-:-:S02]  /*6530*/  IADD3.X R7, RZ, R0, RZ, P2, !PT ;  /* 0x00000000ff077210 */ /* 0x000fc400017fe4ff */
[C---:B------:R-:W-:Y:S01]  /*6540*/  IADD3 R17, P2, R65.reuse, 0x14460, RZ ;  /* 0x0001446041117810 */ /* 0x040fe20007f5e0ff */
[----:B------:R1:W-:Y:S01]  /*6550*/  ST.E desc[UR32][R4.64+0x4], R43 ;  /* 0x0000042b04007985 */ /* 0x0003e2000c101920 */
[----:B------:R-:W-:Y:S01]  /*6560*/  LOP3.LUT R10, R10, R11, RZ, 0x3c, !PT ;  /* 0x0000000b0a0a7212 */ /* 0x000fe200078e3cff */
[--C-:B------:R-:W-:Y:S01]  /*6570*/  IMAD.X R11, RZ, RZ, R0.reuse, P3 ;  /* 0x000000ffff0b7224 */ /* 0x100fe200018e0600 */
[----:B------:R-:W-:Y:S01]  /*6580*/  LOP3.LUT R12, R12, R13, RZ, 0x3c, !PT ;  /* 0x0000000d0c0c7212 */ /* 0x000fe200078e3cff */
[----:B------:R-:W-:Y:S01]  /*6590*/  IMAD.X R13, RZ, RZ, R0, P6 ;  /* 0x000000ffff0d7224 */ /* 0x000fe200030e0600 */
[C---:B------:R-:W-:Y:S01]  /*65a0*/  IADD3 R19, P4, R65.reuse, 0x16000, RZ ;  /* 0x0001600041137810 */ /* 0x040fe20007f9e0ff */
[----:B------:R1:W-:Y:S01]  /*65b0*/  ST.E desc[UR32][R6.64], R44 ;  /* 0x0000002c06007985 */ /* 0x0003e2000c101920 */
[----:B------:R-:W-:Y:S02]  /*65c0*/  IADD3 R21, P3, R65, 0x16400, RZ ;  /* 0x0001640041157810 */ /* 0x000fe40007f7e0ff */
[----:B------:R-:W-:Y:S01]  /*65d0*/  LOP3.LUT R14, R15, 0x380, RZ, 0xc0, !PT ;  /* 0x000003800f0e7812 */ /* 0x000fe200078ec0ff */
[----:B------:R1:W-:Y:S01]  /*65e0*/  ST.E desc[UR32][R6.64+0x4], R45 ;  /* 0x0000042d06007985 */ /* 0x0003e2000c101920 */
[----:B------:R-:W-:-:S02]  /*65f0*/  IADD3 R23, P6, R65, 0x16020, RZ ;  /* 0x0001602041177810 */ /* 0x000fc40007fde0ff */
[----:B------:R-:W-:Y:S01]  /*6600*/  LOP3.LUT R16, R17, 0x380, RZ, 0xc0, !PT ;  /* 0x0000038011107812 */ /* 0x000fe200078ec0ff */
[----:B------:R1:W-:Y:S01]  /*6610*/  ST.E desc[UR32][R8.64], R46 ;  /* 0x0000002e08007985 */ /* 0x0003e2000c101920 */
[----:B------:R-:W-:Y:S02]  /*6620*/  LOP3.LUT R18, R19, 0x380, RZ, 0xc0, !PT ;  /* 0x0000038013127812 */ /* 0x000fe400078ec0ff */
[----:B------:R-:W-:Y:S01]  /*6630*/  LOP3.LUT R20, R21, 0x380, RZ, 0xc0, !PT ;  /* 0x0000038015147812 */ /* 0x000fe200078ec0ff */
[----:B------:R1:W-:Y:S01]  /*6640*/  ST.E desc[UR32][R8.64+0x4], R47 ;  /* 0x0000042f08007985 */ /* 0x0003e2000c101920 */
[----:B------:R-:W-:Y:S02]  /*6650*/  SHF.R.U64 R14, R14, 0x3, RZ ;  /* 0x000000030e0e7819 */ /* 0x000fe400000012ff */
[----:B------:R-:W-:Y:S01]  /*6660*/  LOP3.LUT R22, R23, 0x380, RZ, 0xc0, !PT ;  /* 0x0000038017167812 */ /* 0x000fe200078ec0ff */
[----:B------:R1:W-:Y:S01]  /*6670*/  ST.E desc[UR32][R10.64], R48 ;  /* 0x000000300a007985 */ /* 0x0003e2000c101920 */
[----:B------:R-:W-:-:S02]  /*6680*/  SHF.R.U64 R16, R16, 0x3, RZ ;  /* 0x0000000310107819 */ /* 0x000fc400000012ff */
[----:B------:R-:W-:Y:S01]  /*6690*/  SHF.R.U64 R18, R18, 0x3, RZ ;  /* 0x0000000312127819 */ /* 0x000fe200000012ff */
[----:B------:R1:W-:Y:S01]  /*66a0*/  ST.E desc[UR32][R10.64+0x4], R49 ;  /* 0x000004310a007985 */ /* 0x0003e2000c101920 */
[----:B------:R-:W-:Y:S02]  /*66b0*/  SHF.R.U64 R20, R20, 0x3, RZ ;  /* 0x0000000314147819 */ /* 0x000fe400000012ff */
[----:B------:R-:W-:Y:S01]  /*66c0*/  LOP3.LUT R14, R14, R15, RZ, 0x3c, !PT ;  /* 0x0000000f0e0e7212 */ /* 0x000fe200078e3cff */
[----:B------:R1:W-:Y:S01]  /*66d0*/  ST.E desc[UR32][R12.64], R50 ;  /* 0x000000320c007985 */ /* 0x0003e2000c101920 */
[----:B------:R-:W-:Y:S02]  /*66e0*/  SHF.R.U64 R22, R22, 0x3, RZ ;  /* 0x0000000316167819 */ /* 0x000fe400000012ff */
[----:B------:R-:W-:Y:S01]  /*66f0*/  LOP3.LUT R16, R16, R17, RZ, 0x3c, !PT ;  /* 0x0000001110107212 */ /* 0x000fe200078e3cff */
[----:B------:R-:W-:Y:S01]  /*6700*/  IMAD.X R17, RZ, RZ, R0, P2 ;  /* 0x000000ffff117224 */ /* 0x000fe200010e0600 */
[----:B------:R-:W-:Y:S01]  /*6710*/  IADD3.X R15, RZ, R0, RZ, P5, !PT ;  /* 0x00000000ff0f7210 */ /* 0x000fe20002ffe4ff */
[----:B------:R1:W-:Y:S01]  /*6720*/  ST.E desc[UR32][R12.64+0x4], R51 ;  /* 0x000004330c007985 */ /* 0x0003e2000c101920 */
[----:B------:R-:W-:-:S02]  /*6730*/  IADD3 R57, P5, R65, 0x16420, RZ ;  /* 0x0001642041397810 */ /* 0x000fc40007fbe0ff */
[----:B------:R-:W-:Y:S01]  /*6740*/  LOP3.LUT R18, R18, R19, RZ, 0x3c, !PT ;  /* 0x0000001312127212 */ /* 0x000fe200078e3cff */
[--C-:B------:R-:W-:Y:S01]  /*6750*/  IMAD.X R19, RZ, RZ, R0.reuse, P4 ;  /* 0x000000ffff137224 */ /* 0x100fe200020e0600 */
[----:B------:R-:W-:Y:S01]  /*6760*/  LOP3.LUT R20, R20, R21, RZ, 0x3c, !PT ;  /* 0x0000001514147212 */ /* 0x000fe200078e3cff */
[----:B------:R-:W-:Y:S01]  /*6770*/  IMAD.X R21, RZ, RZ, R0, P3 ;  /* 0x000000ffff157224 */ /* 0x000fe200018e0600 */
[C---:B------:R-:W-:Y:S01]  /*6780*/  IADD3 R59, P2, R65.reuse, 0x16040, RZ ;  /* 0x00016040413b7810 */ /* 0x040fe20007f5e0ff */
[----:B------:R1:W-:Y:S01]  /*6790*/  ST.E desc[UR32][R14.64], R52 ;  /* 0x000000340e007985 */ /* 0x0003e2000c101920 */
[----:B------:R-:W-:Y:S02]  /*67a0*/  LOP3.LUT R22, R22, R23, RZ, 0x3c, !PT ;  /* 0x0000001716167212 */ /* 0x000fe400078e3cff */
[C---:B------:R-:W-:Y:S01]  /*67b0*/  IADD3 R61, P4, R65.reuse, 0x16440, RZ ;  /* 0x00016440413d7810 */ /* 0x040fe20007f9e0ff */
[----:B------:R1:W-:Y:S01]  /*67c0*/  ST.E desc[UR32][R14.64+0x4], R53 ;  /* 0x000004350e007985 */ /* 0x0003e2000c101920 */
[----:B------:R-:W-:-:S02]  /*67d0*/  IADD3 R63, P3, R65, 0x16060, RZ ;  /* 0x00016060413f7810 */ /* 0x000fc40007f7e0ff */
[----:B------:R-:W-:Y:S01]  /*67e0*/  IADD3.X R23, RZ, R0, RZ, P6, !PT ;  /* 0x00000000ff177210 */ /* 0x000fe200037fe4ff */
[----:B------:R1:W-:Y:S01]  /*67f0*/  ST.E desc[UR32][R16.64], R54 ;  /* 0x0000003610007985 */ /* 0x0003e2000c101920 */
[----:B------:R-:W-:Y:S02]  /*6800*/  LOP3.LUT R56, R57, 0x380, RZ, 0xc0, !PT ;  /* 0x0000038039387812 */ /* 0x000fe400078ec0ff */
[----:B------:R-:W-:Y:S01]  /*6810*/  IADD3 R65, P6, R65, 0x16460, RZ ;  /* 0x0001646041417810 */ /* 0x000fe20007fde0ff */
[----:B------:R1:W-:Y:S01]  /*6820*/  ST.E desc[UR32][R16.64+0x4], R55 ;  /* 0x0000043710007985 */ /* 0x0003e2000c101920 */
[----:B------:R-:W-:Y:S02]  /*6830*/  LOP3.LUT R58, R59, 0x380, RZ, 0xc0, !PT ;  /* 0x000003803b3a7812 */ /* 0x000fe400078ec0ff */
[----:B------:R-:W-:Y:S01]  /*6840*/  LOP3.LUT R60, R61, 0x380, RZ, 0xc0, !PT ;  /* 0x000003803d3c7812 */ /* 0x000fe200078ec0ff */
[----:B------:R1:W-:Y:S01]  /*6850*/  ST.E desc[UR32][R18.64], R24 ;  /* 0x0000001812007985 */ /* 0x0003e2000c101920 */
[----:B------:R-:W-:-:S02]  /*6860*/  LOP3.LUT R62, R63, 0x380, RZ, 0xc0, !PT ;  /* 0x000003803f3e7812 */ /* 0x000fc400078ec0ff */
[----:B------:R-:W-:Y:S01]  /*6870*/  SHF.R.U64 R56, R56, 0x3, RZ ;  /* 0x0000000338387819 */ /* 0x000fe200000012ff */
[----:B------:R1:W-:Y:S01]  /*6880*/  ST.E desc[UR32][R18.64+0x4], R25 ;  /* 0x0000041912007985 */ /* 0x0003e2000c101920 */
[----:B------:R-:W-:Y:S02]  /*6890*/  LOP3.LUT R64, R65, 0x380, RZ, 0xc0, !PT ;  /* 0x0000038041407812 */ /* 0x000fe400078ec0ff */
[----:B------:R-:W-:Y:S01]  /*68a0*/  SHF.R.U64 R58, R58, 0x3, RZ ;  /* 0x000000033a3a7819 */ /* 0x000fe200000012ff */
[----:B------:R1:W-:Y:S01]  /*68b0*/  ST.E desc[UR32][R20.64], R26 ;  /* 0x0000001a14007985 */ /* 0x0003e2000c101920 */
[----:B------:R-:W-:Y:S02]  /*68c0*/  SHF.R.U64 R60, R60, 0x3, RZ ;  /* 0x000000033c3c7819 */ /* 0x000fe400000012ff */
[----:B------:R-:W-:Y:S01]  /*68d0*/  SHF.R.U64 R62, R62, 0x3, RZ ;  /* 0x000000033e3e7819 */ /* 0x000fe200000012ff */
[----:B------:R1:W-:Y:S01]  /*68e0*/  ST.E desc[UR32][R20.64+0x4], R27 ;  /* 0x0000041b14007985 */ /* 0x0003e2000c101920 */
[----:B------:R-:W-:Y:S01]  /*68f0*/  LOP3.LUT R56, R56, R57, RZ, 0x3c, !PT ;  /* 0x0000003938387212 */ /* 0x000fe200078e3cff */
[--C-:B------:R-:W-:Y:S01]  /*6900*/  IMAD.X R57, RZ, RZ, R0.reuse, P5 ;  /* 0x000000ffff397224 */ /* 0x100fe200028e0600 */
[----:B------:R-:W-:Y:S01]  /*6910*/  SHF.R.U64 R64, R64, 0x3, RZ ;  /* 0x0000000340407819 */ /* 0x000fe200000012ff */
[----:B------:R1:W-:Y:S01]  /*6920*/  ST.E desc[UR32][R22.64], R28 ;  /* 0x0000001c16007985 */ /* 0x0003e2000c101920 */
[----:B------:R-:W-:Y:S01]  /*6930*/  LOP3.LUT R58, R58, R59, RZ, 0x3c, !PT ;  /* 0x0000003b3a3a7212 */ /* 0x000fe200078e3cff */
[--C-:B------:R-:W-:Y:S01]  /*6940*/  IMAD.X R59, RZ, RZ, R0.reuse, P2 ;  /* 0x000000ffff3b7224 */ /* 0x100fe200010e0600 */
[----:B------:R-:W-:Y:S01]  /*6950*/  LOP3.LUT R60, R60, R61, RZ, 0x3c, !PT ;  /* 0x0000003d3c3c7212 */ /* 0x000fe200078e3cff */
[--C-:B------:R-:W-:Y:S01]  /*6960*/  IMAD.X R61, RZ, RZ, R0.reuse, P4 ;  /* 0x000000ffff3d7224 */ /* 0x100fe200020e0600 */
[----:B------:R-:W-:Y:S01]  /*6970*/  LOP3.LUT R62, R62, R63, RZ, 0x3c, !PT ;  /* 0x0000003f3e3e7212 */ /* 0x000fe200078e3cff */
[----:B------:R1:W-:Y:S01]  /*6980*/  ST.E desc[UR32][R22.64+0x4], R29 ;  /* 0x0000041d16007985 */ /* 0x0003e2000c101920 */
[----:B------:R-:W-:Y:S01]  /*6990*/  LOP3.LUT R64, R64, R65, RZ, 0x3c, !PT ;  /* 0x0000004140407212 */ /* 0x000fe200078e3cff */
[----:B------:R-:W-:Y:S01]  /*69a0*/  IMAD.X R65, RZ, RZ, R0, P6 ;  /* 0x000000ffff417224 */ /* 0x000fe200030e0600 */
[----:B------:R-:W-:Y:S01]  /*69b0*/  IADD3.X R63, RZ, R0, RZ, P3, !PT ;  /* 0x00000000ff3f7210 */ /* 0x000fe20001ffe4ff */
[----:B------:R1:W-:Y:S04]  /*69c0*/  ST.E desc[UR32][R56.64], R30 ;  /* 0x0000001e38007985 */ /* 0x0003e8000c101920 */
        /* <DEDUP_REMOVED lines=8> */
[----:B------:R1:W-:Y:S01]  /*6a50*/  ST.E desc[UR32][R64.64+0x4], R39 ;  /* 0x0000042740007985 */ /* 0x0003e2000c101920 */
[----:B------:R-:W-:Y:S01]  /*6a60*/  @!PT LDS RZ, [RZ] ;  /* 0x00000000fffff984 */ /* 0x000fe20000000800 */
[----:B------:R-:W-:Y:S01]  /*6a70*/  @!PT LDS RZ, [RZ] ;  /* 0x00000000fffff984 */ /* 0x000fe20000000800 */
[----:B------:R-:W-:Y:S01]  /*6a80*/  @!PT LDS RZ, [RZ] ;  /* 0x00000000fffff984 */ /* 0x000fe20000000800 */
[----:B------:R-:W-:Y:S01]  /*6a90*/  @!PT LDS RZ, [RZ] ;  /* 0x00000000fffff984 */ /* 0x000fe20000000800 */
[----:B------:R2:W-:Y:S06]  /*6aa0*/  MEMBAR.ALL.CTA ;  /* 0x0000000000007992 */ /* 0x0005ec0000008000 */
[----:B--2---:R-:W2:Y:S01]  /*6ab0*/  FENCE.VIEW.ASYNC.S ;  /* 0x00000000000073c6 */ /* 0x004ea20000000000 */
[----:B------:R-:W-:Y:S05]  /*6ac0*/  @!P1 BRA `(.L_x_35) ;  /* 0x0000000000049947 */ /* 0x000fea0003800000 */
[----:B------:R-:W-:Y:S01]  /*6ad0*/  BPT.TRAP 0x1 ;  /* 0x000000040000795c */ /* 0x000fe20000300000 */
.L_x_35:
[----:B--2---:R-:W-:Y:S01]  /*6ae0*/  SYNCS.ARRIVE.TRANS64.A1T0 RZ, [UR18+0x1c880], RZ ;  /* 0x01c880ffffff79a7 */ /* 0x004fe20008100012 */
[----:B------:R-:W-:-:S04]  /*6af0*/  UIADD3 UR36, UR36, 0x1, URZ ;  /* 0x0000000124247890 */ /* 0x000fc8000fffe03f */
[----:B------:R-:W-:-:S04]  /*6b00*/  UISETP.NE.AND UP0, UPT, UR36, 0x2, UPT ;  /* 0x000000022400788c */ /* 0x000fc8000bf05270 */
[----:B------:R-:W-:Y:S02]  /*6b10*/  USEL UR14, URZ, 0x1, UP0 ;  /* 0x000000013f0e7887 */ /* 0x000fe40008000000 */
[----:B------:R-:W-:Y:S02]  /*6b20*/  USEL UR36, UR36, URZ, UP0 ;  /* 0x0000003f24247287 */ /* 0x000fe40008000000 */
[----:B------:R-:W-:-:S12]  /*6b30*/  ULOP3.LUT UR23, UR23, UR14, URZ, 0x3c, !UPT ;  /* 0x0000000e17177292 */ /* 0x000fd8000f8e3c3f */
.L_x_31:
[----:B------:R-:W-:Y:S02]  /*6b40*/  UIADD3 UR14, UR6, 0x1, URZ ;  /* 0x00000001060e7890 */ /* 0x000fe4000fffe03f */
[----:B------:R-:W-:Y:S02]  /*6b50*/  UISETP.NE.AND UP1, UPT, UR6, 0x1, UPT ;  /* 0x000000010600788c */ /* 0x000fe4000bf25270 */
[----:B------:R-:W-:Y:S02]  /*6b60*/  UISETP.NE.AND UP0, UPT, UR14, 0x2, UPT ;  /* 0x000000020e00788c */ /* 0x000fe4000bf05270 */
[----:B------:R-:W-:Y:S02]  /*6b70*/  USEL UR15, URZ, 0x1, UP1 ;  /* 0x000000013f0f7887 */ /* 0x000fe40008800000 */
[----:B------:R-:W-:Y:S02]  /*6b80*/  USEL UR6, UR14, URZ, UP0 ;  /* 0x0000003f0e067287 */ /* 0x000fe40008000000 */
[----:B------:R-:W-:Y:S01]  /*6b90*/  ULOP3.LUT UR21, UR21, UR15, URZ, 0x3c, !UPT ;  /* 0x0000000f15157292 */ /* 0x000fe2000f8e3c3f */
[----:B------:R-:W-:Y:S11]  /*6ba0*/  @!P0 BRA `(.L_x_36) ;  /* 0x0000000000048947 */ /* 0x000ff60003800000 */
[----:B------:R-:W-:Y:S01]  /*6bb0*/  BPT.TRAP 0x1 ;  /* 0x000000040000795c */ /* 0x000fe20000300000 */
.L_x_36:
[----:B------:R-:W-:Y:S02]  /*6bc0*/  UISETP.GT.U32.AND UP0, UPT, UR4, 0x1, UPT ;  /* 0x000000010400788c */ /* 0x000fe4000bf04070 */
[----:B------:R-:W-:-:S04]  /*6bd0*/  ULEA UR14, UR5, UR39, 0x3 ;  /* 0x00000027050e7291 */ /* 0x000fc8000f8e183f */
[----:B------:R-:W-:Y:S01]  /*6be0*/  UIADD3 UR14, UR14, 0x1c820, URZ ;  /* 0x0001c8200e0e7890 */ /* 0x000fe2000fffe03f */
[----:B------:R-:W-:-:S03]  /*6bf0*/  PLOP3.LUT P1, PT, PT, PT, UP0, 0x80, 0x0 ;  /* 0x000000000000781c */ /* 0x000fc60003f2f008 */
[----:B------:R-:W-:-:S09]  /*6c00*/  UPRMT UR14, URZ, 0x654, UR14 ;  /* 0x000006543f0e7896 */ /* 0x000fd2000800000e */
[----:B------:R-:W-:Y:S01]  /*6c10*/  SYNCS.ARRIVE.TRANS64.RED.A1T0 RZ, [UR14], RZ ;  /* 0x000000ffffff79a7 */ /* 0x000fe2000810040e */
[----:B------:R-:W-:Y:S05]  /*6c20*/  @P1 BRA `(.L_x_37) ;  /* 0x0000000000041947 */ /* 0x000fea0003800000 */
[----:B------:R-:W-:Y:S01]  /*6c30*/  BPT.TRAP 0x1 ;  /* 0x000000040000795c */ /* 0x000fe20000300000 */
.L_x_37:
[----:B------:R-:W-:-:S04]  /*6c40*/  UIADD3 UR5, UR5, 0x1, URZ ;  /* 0x0000000105057890 */ /* 0x000fc8000fffe03f */
[----:B------:R-:W-:-:S04]  /*6c50*/  UISETP.NE.AND UP0, UPT, UR5, 0x4, UPT ;  /* 0x000000040500788c */ /* 0x000fc8000bf05270 */
[----:B------:R-:W-:Y:S01]  /*6c60*/  USEL UR14, UR5, URZ, UP0 ;  /* 0x0000003f050e7287 */ /* 0x000fe20008000000 */
[----:B------:R-:W-:Y:S11]  /*6c70*/  @!P0 BRA `(.L_x_38) ;  /* 0x0000000000048947 */ /* 0x000ff60003800000 */
[----:B------:R-:W-:Y:S01]  /*6c80*/  BPT.TRAP 0x1 ;  /* 0x000000040000795c */ /* 0x000fe20000300000 */
.L_x_38:
[----:B------:R-:W-:-:S04]  /*6c90*/  ULEA UR5, UR14, UR39, 0x3 ;  /* 0x000000270e057291 */ /* 0x000fc8000f8e183f */
[----:B------:R-:W-:-:S04]  /*6ca0*/  UIADD3 UR5, UR5, 0x1c820, URZ ;  /* 0x0001c82005057890 */ /* 0x000fc8000fffe03f */
[----:B------:R-:W-:-:S09]  /*6cb0*/  UPRMT UR5, URZ, 0x654, UR5 ;  /* 0x000006543f057896 */ /* 0x000fd20008000005 */
[----:B------:R-:W-:Y:S01]  /*6cc0*/  SYNCS.ARRIVE.TRANS64.RED.A1T0 RZ, [UR5], RZ ;  /* 0x000000ffffff79a7 */ /* 0x000fe20008100405 */
[----:B------:R-:W-:Y:S05]  /*6cd0*/  @P1 BRA `(.L_x_39) ;  /* 0x0000000000041947 */ /* 0x000fea0003800000 */
[----:B------:R-:W-:Y:S01]  /*6ce0*/  BPT.TRAP 0x1 ;  /* 0x000000040000795c */ /* 0x000fe20000300000 */
.L_x_39:
[----:B------:R-:W-:Y:S02]  /*6cf0*/  UISETP.GT.AND UP2, UPT, UR13, 0x1, UPT ;  /* 0x000000010d00788c */ /* 0x000fe4000bf44270 */
[----:B------:R-:W-:Y:S02]  /*6d00*/  UIADD3 UR24, UR24, 0x1, URZ ;  /* 0x0000000118187890 */ /* 0x000fe4000fffe03f */
[----:B------:R-:W-:Y:S02]  /*6d10*/  UIADD3 UR5, UR14, 0x1, URZ ;  /* 0x000000010e057890 */ /* 0x000fe4000fffe03f */
[----:B------:R-:W-:Y:S01]  /*6d20*/  PLOP3.LUT P1, PT, PT, PT, UP2, 0x80, 0x0 ;  /* 0x000000000000781c */ /* 0x000fe20003f2f028 */
[----:B------:R-:W-:Y:S02]  /*6d30*/  UISETP.NE.AND UP0, UPT, UR24, 0x4, UPT ;  /* 0x000000041800788c */ /* 0x000fe4000bf05270 */
[----:B------:R-:W-:Y:S02]  /*6d40*/  UISETP.NE.AND UP1, UPT, UR5, 0x4, UPT ;  /* 0x000000040500788c */ /* 0x000fe4000bf25270 */
[----:B------:R-:W-:-:S02]  /*6d50*/  USEL UR14, URZ, 0x1, UP0 ;  /* 0x000000013f0e7887 */ /* 0x000fc40008000000 */
[----:B------:R-:W-:Y:S02]  /*6d60*/  UIADD3 UR13, UR13, -0x1, URZ ;  /* 0xffffffff0d0d7890 */ /* 0x000fe4000fffe03f */
[----:B------:R-:W-:Y:S02]  /*6d70*/  USEL UR5, UR5, URZ, UP1 ;  /* 0x0000003f05057287 */ /* 0x000fe40008800000 */
[----:B------:R-:W-:Y:S02]  /*6d80*/  USEL UR30, UR24, URZ, UP0 ;  /* 0x0000003f181e7287 */ /* 0x000fe40008000000 */
[----:B------:R-:W-:Y:S01]  /*6d90*/  ULOP3.LUT UR25, UR25, UR14, URZ, 0x3c, !UPT ;  /* 0x0000000e19197292 */ /* 0x000fe2000f8e3c3f */
[----:B------:R-:W-:Y:S11]  /*6da0*/  @P1 BRA `(.L_x_40) ;  /* 0xffffffa400301947 */ /* 0x000ff6000383ffff */
.L_x_18:
[----:B------:R-:W-:Y:S05]  /*6db0*/  @!P0 BRA `(.L_x_41) ;  /* 0x0000000000048947 */ /* 0x000fea0003800000 */
[----:B-1----:R-:W-:Y:S01]  /*6dc0*/  BPT.TRAP 0x1 ;  /* 0x000000040000795c */ /* 0x002fe20000300000 */
.L_x_41:
[----:B------:R-:W-:Y:S02]  /*6dd0*/  UISETP.GT.U32.AND UP0, UPT, UR4, 0x1, UPT ;  /* 0x000000010400788c */ /* 0x000fe4000bf04070 */
[----:B------:R-:W-:-:S04]  /*6de0*/  UIADD3 UR5, UR8, 0x1c860, URZ ;  /* 0x0001c86008057890 */ /* 0x000fc8000fffe03f */
[----:B------:R-:W-:Y:S01]  /*6df0*/  PLOP3.LUT P1, PT, PT, PT, UP0, 0x80, 0x0 ;  /* 0x000000000000781c */ /* 0x000fe20003f2f008 */
[----:B------:R-:W-:-:S09]  /*6e00*/  UPRMT UR5, URZ, 0x654, UR5 ;  /* 0x000006543f057896 */ /* 0x000fd20008000005 */
[----:B------:R-:W-:Y:S03]  /*6e10*/  SYNCS.ARRIVE.TRANS64.RED.A1T0 RZ, [UR5], RZ ;  /* 0x000000ffffff79a7 */ /* 0x000fe60008100405 */
[----:B------:R-:W-:Y:S05]  /*6e20*/  @P1 BRA `(.L_x_42) ;  /* 0x0000000000041947 */ /* 0x000fea0003800000 */
[----:B-1----:R-:W-:Y:S01]  /*6e30*/  BPT.TRAP 0x1 ;  /* 0x000000040000795c */ /* 0x002fe20000300000 */
.L_x_42:
[----:B------:R-:W-:Y:S05]  /*6e40*/  @!P0 BRA `(.L_x_43) ;  /* 0x0000000000048947 */ /* 0x000fea0003800000 */
[----:B-1----:R-:W-:Y:S01]  /*6e50*/  BPT.TRAP 0x1 ;  /* 0x000000040000795c */ /* 0x002fe20000300000 */
.L_x_43:
[----:B------:R-:W-:-:S04]  /*6e60*/  UIADD3 UR8, UR8, 0x1c868, URZ ;  /* 0x0001c86808087890 */ /* 0x000fc8000fffe03f */
[----:B------:R-:W-:-:S09]  /*6e70*/  UPRMT UR8, URZ, 0x654, UR8 ;  /* 0x000006543f087896 */ /* 0x000fd20008000008 */
[----:B------:R-:W-:Y:S01]  /*6e80*/  SYNCS.ARRIVE.TRANS64.RED.A1T0 RZ, [UR8], RZ ;  /* 0x000000ffffff79a7 */ /* 0x000fe20008100408 */
[----:B------:R-:W-:Y:S05]  /*6e90*/  @P1 BRA `(.L_x_44) ;  /* 0x0000000000041947 */ /* 0x000fea0003800000 */
[----:B-1----:R-:W-:Y:S01]  /*6ea0*/  BPT.TRAP 0x1 ;  /* 0x000000040000795c */ /* 0x002fe20000300000 */
.L_x_44:
[----:B------:R-:W-:-:S04]  /*6eb0*/  ULOP3.LUT UR7, UR7, 0x2, URZ, 0xfc, !UPT ;  /* 0x0000000207077892 */ /* 0x000fc8000f8efc3f */
[----:B------:R-:W-:-:S06]  /*6ec0*/  UISETP.NE.AND UP0, UPT, UR7, 0x3, UPT ;  /* 0x000000030700788c */ /* 0x000fcc000bf05270 */
[----:B------:R-:W-:-:S13]  /*6ed0*/  PLOP3.LUT P1, PT, PT, PT, UP0, 0x80, 0x0 ;  /* 0x000000000000781c */ /* 0x000fda0003f2f008 */
[----:B------:R-:W-:Y:S05]  /*6ee0*/  @!P1 BRA `(.L_x_45) ;  /* 0x0000000000049947 */ /* 0x000fea0003800000 */
[----:B-1----:R-:W-:Y:S01]  /*6ef0*/  BPT.TRAP 0x1 ;  /* 0x000000040000795c */ /* 0x002fe20000300000 */
.L_x_45:
[----:B------:R-:W-:Y:S01]  /*6f00*/  ULEA UR4, UR6, UR39, 0x3 ;  /* 0x0000002706047291 */ /* 0x000fe2000f8e183f */
[----:B-1----:R-:W-:-:S05]  /*6f10*/  IMAD.U32 R0, RZ, RZ, UR21 ;  /* 0x00000015ff007e24 */ /* 0x002fca000f8e00ff */
[----:B------:R-:W-:-:S04]  /*6f20*/  SHF.L.U32 R0, R0, 0x1f, RZ ;  /* 0x0000001f00007819 */ /* 0x000fc800000006ff */
[----:B------:R-:W1:Y:S02]  /*6f30*/  SYNCS.PHASECHK.TRANS64.TRYWAIT P0, [UR4+0x1c890], R0 ;  /* 0x01c89000ff0075a7 */ /* 0x000e640008000144 */
[----:B-1----:R-:W-:Y:S05]  /*6f40*/  @!P0 BRA `(.L_x_46) ;  /* 0x0000002c00cc8947 */ /* 0x002fea0003800000 */
.L_x_131:
[----:B------:R-:W-:Y:S05]  /*6f50*/  @!P1 BRA `(.L_x_47) ;  /* 0x0000000000049947 */ /* 0x000fea0003800000 */
[----:B------:R-:W-:Y:S01]  /*6f60*/  BPT.TRAP 0x1 ;  /* 0x000000040000795c */ /* 0x000fe20000300000 */
.L_x_47:
[----:B------:R-:W-:-:S04]  /*6f70*/  UIADD3 UR6, UR6, 0x1, URZ ;  /* 0x0000000106067890 */ /* 0x000fc8000fffe03f */
[----:B------:R-:W-:-:S04]  /*6f80*/  UISETP.NE.AND UP0, UPT, UR6, 0x2, UPT ;  /* 0x000000020600788c */ /* 0x000fc8000bf05270 */
[----:B------:R-:W-:Y:S02]  /*6f90*/  USEL UR4, URZ, 0x1, UP0 ;  /* 0x000000013f047887 */ /* 0x000fe40008000000 */
[----:B------:R-:W-:Y:S02]  /*6fa0*/  USEL UR6, UR6, URZ, UP0 ;  /* 0x0000003f06067287 */ /* 0x000fe40008000000 */
[----:B------:R-:W-:Y:S02]  /*6fb0*/  ULOP3.LUT UR4, UR21, UR4, URZ, 0x3c, !UPT ;  /* 0x0000000415047292 */ /* 0x000fe4000f8e3c3f */
[----:B------:R-:W-:-:S04]  /*6fc0*/  ULEA UR6, UR6, UR39, 0x3 ;  /* 0x0000002706067291 */ /* 0x000fc8000f8e183f */
[----:B-1----:R-:W-:-:S05]  /*6fd0*/  IMAD.U32 R0, RZ, RZ, UR4 ;  /* 0x00000004ff007e24 */ /* 0x002fca000f8e00ff */
[----:B------:R-:W-:-:S04]  /*6fe0*/  SHF.L.U32 R0, R0, 0x1f, RZ ;  /* 0x0000001f00007819 */ /* 0x000fc800000006ff */
[----:B------:R-:W1:Y:S02]  /*6ff0*/  SYNCS.PHASECHK.TRANS64.TRYWAIT P0, [UR6+0x1c890], R0 ;  /* 0x01c89000ff0075a7 */ /* 0x000e640008000146 */
[----:B-1----:R-:W-:Y:S05]  /*7000*/  @!P0 BRA `(.L_x_48) ;  /* 0x0000002c00b48947 */ /* 0x002fea0003800000 */
.L_x_132:
[----:B------:R-:W-:Y:S01]  /*7010*/  ULEA UR4, UR36, UR37, 0x1 ;  /* 0x0000002524047291 */ /* 0x000fe2000f8e083f */
[----:B--2---:R-:W-:Y:S02]  /*7020*/  MOV R2, UR23 ;  /* 0x0000001700027c02 */ /* 0x004fe40008000f00 */
[----:B-1----:R-:W-:Y:S01]  /*7030*/  MOV R0, RZ ;  /* 0x000000ff00007202 */ /* 0x002fe20000000f00 */
[----:B------:R-:W-:Y:S01]  /*7040*/  ULEA UR4, UR4, UR39, 0x3 ;  /* 0x0000002704047291 */ /* 0x000fe2000f8e183f */
[----:B------:R-:W-:Y:S02]  /*7050*/  SHF.L.U32 R2, R2, 0x1f, RZ ;  /* 0x0000001f02027819 */ /* 0x000fe400000006ff */
[----:B------:R-:W-:-:S06]  /*7060*/  LOP3.LUT P1, RZ, R0, 0x1bf, RZ, 0xc0, !PT ;  /* 0x000001bf00ff7812 */ /* 0x000fcc000782c0ff */
[----:B------:R-:W1:Y:S02]  /*7070*/  SYNCS.PHASECHK.TRANS64.TRYWAIT P0, [UR4+0x1c8a0], R2 ;  /* 0x01c8a002ff0075a7 */ /* 0x000e640008000144 */
[----:B-1----:R-:W-:Y:S05]  /*7080*/  @!P0 BRA `(.L_x_49) ;  /* 0x0000002c00ac8947 */ /* 0x002fea0003800000 */
.L_x_133:
[----:B------:R-:W-:Y:S05]  /*7090*/  @!P1 BRA `(.L_x_50) ;  /* 0x0000000000409947 */ /* 0x000fea0003800000 */
[----:B------:R-:W-:Y:S01]  /*70a0*/  MOV R0, 0x0 ;  /* 0x0000000000007802 */ /* 0x000fe20000000f00 */
[----:B------:R-:W-:Y:S01]  /*70b0*/  ULDC.64 UR4, c[0x4][0x68] ;  /* 0x01001a0000047ab9 */ /* 0x000fe20000000a00 */
[----:B------:R-:W-:Y:S01]  /*70c0*/  ULDC.64 UR6, c[0x4][0x8] ;  /* 0x0100020000067ab9 */ /* 0x000fe20000000a00 */
[----:B------:R-:W-:Y:S01]  /*70d0*/  IMAD.U32 R4, RZ, RZ, UR4 ;  /* 0x00000004ff047e24 */ /* 0x000fe2000f8e00ff */
[----:B-1----:R1:W2:Y:S01]  /*70e0*/  LDC.64 R2, c[0x4][R0] ;  /* 0x0100000000027b82 */ /* 0x0022a20000000a00 */
[----:B------:R-:W-:Y:S01]  /*70f0*/  IMAD.U32 R5, RZ, RZ, UR5 ;  /* 0x00000005ff057e24 */ /* 0x000fe2000f8e00ff */
[----:B------:R-:W-:Y:S01]  /*7100*/  ULDC.64 UR4, c[0x4][0x70] ;  /* 0x01001c0000047ab9 */ /* 0x000fe20000000a00 */
[----:B------:R-:W-:Y:S01]  /*7110*/  IMAD.U32 R10, RZ, RZ, UR6 ;  /* 0x00000006ff0a7e24 */ /* 0x000fe2000f8e00ff */
[----:B------:R-:W-:Y:S01]  /*7120*/  MOV R7, UR5 ;  /* 0x0000000500077c02 */ /* 0x000fe20008000f00 */
[----:B------:R-:W-:Y:S01]  /*7130*/  IMAD.U32 R6, RZ, RZ, UR4 ;  /* 0x00000004ff067e24 */ /* 0x000fe2000f8e00ff */
[----:B------:R-:W-:Y:S01]  /*7140*/  MOV R8, 0x70 ;  /* 0x0000007000087802 */ /* 0x000fe20000000f00 */
[----:B------:R-:W-:-:S02]  /*7150*/  IMAD.U32 R11, RZ, RZ, UR7 ;  /* 0x00000007ff0b7e24 */ /* 0x000fc4000f8e00ff */
[----:B------:R-:W-:Y:S02]  /*7160*/  IMAD.MOV.U32 R12, RZ, RZ, 0x1 ;  /* 0x00000001ff0c7424 */ /* 0x000fe400078e00ff */
[----:B-1----:R-:W-:-:S07]  /*7170*/  IMAD.MOV.U32 R13, RZ, RZ, RZ ;  /* 0x000000ffff0d7224 */ /* 0x002fce00078e00ff */
[----:B------:R-:W-:-:S07]  /*7180*/  LEPC R20, `(.L_x_50) ;  /* 0x000000001014794e */ /* 0x000fce0000000000 */
[----:B--2---:R-:W-:Y:S05]  /*7190*/  CALL.ABS.NOINC R2 ;  /* 0x0000000002007343 */ /* 0x004fea0003c00000 */
.L_x_50:
[----:B------:R-:W-:Y:S01]  /*71a0*/  MOV R16, UR39 ;  /* 0x0000002700107c02 */ /* 0x000fe20008000f00 */
[----:B-1----:R-:W-:-:S04]  /*71b0*/  IMAD.U32 R3, RZ, RZ, UR37 ;  /* 0x00000025ff037e24 */ /* 0x002fc8000f8e00ff */
[----:B------:R-:W-:-:S05]  /*71c0*/  IMAD R16, R3, 0x2400, R16 ;  /* 0x0000240003107824 */ /* 0x000fca00078e0210 */
[----:B------:R-:W-:-:S13]  /*71d0*/  LOP3.LUT P0, RZ, R16, 0x1b0, RZ, 0xc0, !PT ;  /* 0x000001b010ff7812 */ /* 0x000fda000780c0ff */
[----:B------:R-:W-:Y:S05]  /*71e0*/  @!P0 BRA `(.L_x_51) ;  /* 0x0000000000408947 */ /* 0x000fea0003800000 */
[----:B------:R-:W-:Y:S01]  /*71f0*/  MOV R0, 0x0 ;  /* 0x0000000000007802 */ /* 0x000fe20000000f00 */
[----:B------:R-:W-:Y:S01]  /*7200*/  ULDC.64 UR4, c[0x4][0x68] ;  /* 0x01001a0000047ab9 */ /* 0x000fe20000000a00 */
[----:B------:R-:W-:Y:S01]  /*7210*/  ULDC.64 UR6, c[0x4][0x8] ;  /* 0x0100020000067ab9 */ /* 0x000fe20000000a00 */
[----:B------:R-:W-:Y:S01]  /*7220*/  IMAD.U32 R4, RZ, RZ, UR4 ;  /* 0x00000004ff047e24 */ /* 0x000fe2000f8e00ff */
[----:B------:R1:W2:Y:S01]  /*7230*/  LDC.64 R2, c[0x4][R0] ;  /* 0x0100000000027b82 */ /* 0x0002a20000000a00 */
[----:B------:R-:W-:Y:S01]  /*7240*/  MOV R5, UR5 ;  /* 0x0000000500057c02 */ /* 0x000fe20008000f00 */
[----:B------:R-:W-:Y:S01]  /*7250*/  ULDC.64 UR4, c[0x4][0x70] ;  /* 0x01001c0000047ab9 */ /* 0x000fe20000000a00 */
[----:B------:R-:W-:Y:S01]  /*7260*/  MOV R10, UR6 ;  /* 0x00000006000a7c02 */ /* 0x000fe20008000f00 */
[----:B------:R-:W-:Y:S01]  /*7270*/  IMAD.U32 R6, RZ, RZ, UR4 ;  /* 0x00000004ff067e24 */ /* 0x000fe2000f8e00ff */
[----:B------:R-:W-:Y:S01]  /*7280*/  MOV R12, 0x1 ;  /* 0x00000001000c7802 */ /* 0x000fe20000000f00 */
[----:B------:R-:W-:-:S02]  /*7290*/  IMAD.U32 R7, RZ, RZ, UR5 ;  /* 0x00000005ff077e24 */ /* 0x000fc4000f8e00ff */
[----:B------:R-:W-:Y:S02]  /*72a0*/  IMAD.U32 R11, RZ, RZ, UR7 ;  /* 0x00000007ff0b7e24 */ /* 0x000fe4000f8e00ff */
[----:B------:R-:W-:Y:S02]  /*72b0*/  IMAD.MOV.U32 R8, RZ, RZ, 0x70 ;  /* 0x00000070ff087424 */ /* 0x000fe400078e00ff */
[----:B-1----:R-:W-:-:S07]  /*72c0*/  IMAD.MOV.U32 R13, RZ, RZ, RZ ;  /* 0x000000ffff0d7224 */ /* 0x002fce00078e00ff */
[----:B------:R-:W-:-:S07]  /*72d0*/  LEPC R20, `(.L_x_51) ;  /* 0x000000001014794e */ /* 0x000fce0000000000 */
[----:B--2---:R-:W-:Y:S05]  /*72e0*/  CALL.ABS.NOINC R2 ;  /* 0x0000000002007343 */ /* 0x004fea0003c00000 */
.L_x_51:
[----:B------:R-:W1:Y:S01]  /*72f0*/  S2R R7, SR_TID.X ;  /* 0x0000000000077919 */ /* 0x000e620000002100 */
[----:B------:R-:W-:Y:S02]  /*7300*/  MOV R17, 0x10 ;  /* 0x0000001000117802 */ /* 0x000fe40000000f00 */
        /* <DEDUP_REMOVED lines=8> */
[C---:B-1----:R-:W-:Y:S01]  /*7390*/  LOP3.LUT R0, R7.reuse, 0x7f, RZ, 0xc0, !PT ;  /* 0x0000007f07007812 */ /* 0x042fe200078ec0ff */
[C---:B------:R-:W-:Y:S01]  /*73a0*/  IMAD.SHL.U32 R3, R7.reuse, 0x20, RZ ;  /* 0x0000002007037824 */ /* 0x040fe200078e00ff */
[----:B------:R-:W-:Y:S01]  /*73b0*/  SHF.R.U32.HI R5, RZ, 0x1, R7 ;  /* 0x00000001ff057819 */ /* 0x000fe20000011607 */
[----:B------:R-:W-:Y:S01]  /*73c0*/  IMAD.SHL.U32 R4, R7, 0x4, RZ ;  /* 0x0000000407047824 */ /* 0x000fe200078e00ff */
[C---:B------:R-:W-:Y:S01]  /*73d0*/  SHF.L.U32 R2, R0.reuse, 0x4, RZ ;  /* 0x0000000400027819 */ /* 0x040fe200000006ff */
[----:B------:R-:W-:Y:S01]  /*73e0*/  VIADD R18, R0, 0x1f ;  /* 0x0000001f00127836 */ /* 0x000fe20000000000 */
[----:B------:R-:W-:-:S02]  /*73f0*/  LOP3.LUT R6, R3, 0xc0, RZ, 0xc0, !PT ;  /* 0x000000c003067812 */ /* 0x000fc400078ec0ff */
[----:B------:R-:W-:Y:S02]  /*7400*/  LOP3.LUT R2, R2, 0x600, RZ, 0xc0, !PT ;  /* 0x0000060002027812 */ /* 0x000fe400078ec0ff */
[----:B------:R-:W-:Y:S02]  /*7410*/  ISETP.GT.U32.AND P1, PT, R18, 0x3e, PT ;  /* 0x0000003e1200780c */ /* 0x000fe40003f24070 */
[----:B------:R-:W-:Y:S02]  /*7420*/  LOP3.LUT R5, R6, 0x8, R5, 0xf8, !PT ;  /* 0x0000000806057812 */ /* 0x000fe400078ef805 */
[--C-:B------:R-:W-:Y:S02]  /*7430*/  LOP3.LUT R2, R2, 0x20, R3.reuse, 0xf8, !PT ;  /* 0x0000002002027812 */ /* 0x100fe400078ef803 */
[----:B------:R-:W-:Y:S02]  /*7440*/  LOP3.LUT R5, R5, 0x18, R4, 0x78, !PT ;  /* 0x0000001805057812 */ /* 0x000fe400078e7804 */
[----:B------:R-:W-:-:S02]  /*7450*/  LOP3.LUT R2, R2, 0x100, R3, 0xf8, !PT ;  /* 0x0000010002027812 */ /* 0x000fc400078ef803 */
[----:B------:R-:W-:Y:S02]  /*7460*/  LOP3.LUT P0, RZ, R7, 0x4, RZ, 0xc0, !PT ;  /* 0x0000000407ff7812 */ /* 0x000fe4000780c0ff */
[----:B------:R-:W-:Y:S02]  /*7470*/  LOP3.LUT R19, R2, R5, RZ, 0xfc, !PT ;  /* 0x0000000502137212 */ /* 0x000fe400078efcff */
[----:B------:R-:W-:Y:S02]  /*7480*/  P2R R0, PR, RZ, 0x2 ;  /* 0x00000002ff007803 */ /* 0x000fe40000000000 */
[----:B------:R-:W-:Y:S01]  /*7490*/  SEL R17, R17, 0xfffffff0, !P0 ;  /* 0xfffffff011117807 */ /* 0x000fe20004000000 */
[----:B------:R-:W-:Y:S01]  /*74a0*/  IMAD R0, R19, 0x2, R16 ;  /* 0x0000000213007824 */ /* 0x000fe200078e0210 */
[----:B------:R-:W-:Y:S06]  /*74b0*/  @P1 BRA `(.L_x_52) ;  /* 0x0000000000041947 */ /* 0x000fec0003800000 */
[----:B------:R-:W-:-:S04]  /*74c0*/  DEPBAR.LE SB0, 0x0 ;  /* 0x000080000000791a */ /* 0x000fc80000000000 */
.L_x_52:
[----:B------:R-:W-:Y:S05]  /*74d0*/  WARPSYNC.ALL ;  /* 0x0000000000007948 */ /* 0x000fea0003800000 */
[----:B------:R-:W-:Y:S01]  /*74e0*/  BAR.SYNC.DEFER_BLOCKING 0x1, 0x80 ;  /* 0x0042000000007b1d */ /* 0x000fe20000010000 */
[----:B------:R-:W-:Y:S01]  /*74f0*/  IMAD R2, R17, 0x2, R0 ;  /* 0x0000000211027824 */ /* 0x000fe200078e0200 */
[----:B------:R-:W-:-:S04]  /*7500*/  MOV R3, RZ ;  /* 0x000000ff00037202 */ /* 0x000fc80000000f00 */
[----:B------:R-:W-:Y:S01]  /*7510*/  BSSY B0, `(.L_x_53) ;  /* 0x0000016000007945 */ /* 0x000fe20003800000 */
[----:B------:R-:W-:Y:S01]  /*7520*/  LOP3.LUT P0, RZ, R3, 0x1bf, RZ, 0xc0, !PT ;  /* 0x000001bf03ff7812 */ /* 0x000fe2000780c0ff */
[----:B------:R1:W-:Y:S04]  /*7530*/  STSM.16.M88.4 [R0], R168 ;  /* 0x000000a800007844 */ /* 0x0003e80000000200 */
[----:B------:R1:W-:Y:S01]  /*7540*/  STSM.16.M88.4 [R2], R176 ;  /* 0x000000b002007844 */ /* 0x0003e20000000200 */
[----:B------:R-:W-:Y:S01]  /*7550*/  @!PT LDS RZ, [RZ] ;  /* 0x00000000fffff984 */ /* 0x000fe20000000800 */
[----:B------:R-:W-:Y:S01]  /*7560*/  @!PT LDS RZ, [RZ] ;  /* 0x00000000fffff984 */ /* 0x000fe20000000800 */
[----:B------:R-:W-:Y:S01]  /*7570*/  @!PT LDS RZ, [RZ] ;  /* 0x00000000fffff984 */ /* 0x000fe20000000800 */
[----:B------:R-:W-:Y:S01]  /*7580*/  @!PT LDS RZ, [RZ] ;  /* 0x00000000fffff984 */ /* 0x000fe20000000800 */
[----:B------:R2:W-:Y:S06]  /*7590*/  MEMBAR.ALL.CTA ;  /* 0x0000000000007992 */ /* 0x0005ec0000008000 */
[----:B--2---:R-:W2:Y:S02]  /*75a0*/  FENCE.VIEW.ASYNC.S ;  /* 0x00000000000073c6 */ /* 0x004ea40000000000 */
[----:B--2---:R-:W-:Y:S06]  /*75b0*/  BAR.SYNC.DEFER_BLOCKING 0x1, 0x80 ;  /* 0x0042000000007b1d */ /* 0x004fec0000010000 */
[----:B------:R-:W-:Y:S05]  /*75c0*/  @P1 BRA `(.L_x_54) ;  /* 0x0000000000281947 */ /* 0x000fea0003800000 */
[----:B------:R-:W-:Y:S01]  /*75d0*/  S2UR UR12, SR_CTAID.Z ;  /* 0x00000000000c79c3 */ /* 0x000fe20000002700 */
[----:B------:R-:W-:Y:S01]  /*75e0*/  ULDC.64 UR4, c[0x0][0x198] ;  /* 0x0000660000047ab9 */ /* 0x000fe20000000a00 */
[----:B------:R-:W-:Y:S01]  /*75f0*/  R2UR UR8, R16 ;  /* 0x00000000100872ca */ /* 0x000fe200000e0000 */
[----:B------:R-:W-:Y:S02]  /*7600*/  UIADD3 UR4, UP0, UR4, 0x9f0, URZ ;  /* 0x000009f004047890 */ /* 0x000fe4000ff1e03f */
[----:B------:R-:W-:Y:S02]  /*7610*/  USHF.L.U32 UR10, UR38, 0x6, URZ ;  /* 0x00000006260a7899 */ /* 0x000fe4000800063f */
[----:B------:R-:W-:Y:S01]  /*7620*/  UIADD3.X UR5, URZ, UR5, URZ, UP0, !UPT ;  /* 0x000000053f057290 */ /* 0x000fe200087fe43f */
[----:B------:R-:W2:Y:S01]  /*7630*/  S2UR UR11, SR_CTAID.Y ;  /* 0x00000000000b79c3 */ /* 0x000ea20000002600 */
[----:B------:R-:W-:-:S07]  /*7640*/  UMOV UR9, URZ ;  /* 0x0000003f00097c82 */ /* 0x000fce0008000000 */
[----:B--2---:R2:W-:Y:S02]  /*7650*/  UTMASTG.4D [UR8], [UR4] ;  /* 0x00000008040073b5 */ /* 0x0045e40008018000 */
[----:B--2---:R0:W-:Y:S02]  /*7660*/  UTMACMDFLUSH ;  /* 0x00000000000079b7 */ /* 0x0041e40000000000 */
.L_x_54:
[----:B------:R-:W-:Y:S05]  /*7670*/  BSYNC B0 ;  /* 0x0000000000007941 */ /* 0x000fea0003800000 */
.L_x_53:
[----:B------:R-:W-:Y:S05]  /*7680*/  @!P0 BRA `(.L_x_55) ;  /* 0x0000000000408947 */ /* 0x000fea0003800000 */
[----:B-1----:R-:W-:Y:S01]  /*7690*/  MOV R0, 0x0 ;  /* 0x0000000000007802 */ /* 0x002fe20000000f00 */
[----:B------:R-:W-:Y:S01]  /*76a0*/  ULDC.64 UR4, c[0x4][0x68] ;  /* 0x01001a0000047ab9 */ /* 0x000fe20000000a00 */
[----:B------:R-:W-:Y:S01]  /*76b0*/  ULDC.64 UR6, c[0x4][0x8] ;  /* 0x0100020000067ab9 */ /* 0x000fe20000000a00 */
[----:B------:R-:W-:Y:S01]  /*76c0*/  MOV R4, UR4 ;  /* 0x0000000400047c02 */ /* 0x000fe20008000f00 */
[----:B------:R1:W2:Y:S01]  /*76d0*/  LDC.64 R2, c[0x4][R0] ;  /* 0x0100000000027b82 */ /* 0x0002a20000000a00 */
        /* <DEDUP_REMOVED lines=11> */
.L_x_55:
[----:B------:R-:W-:-:S04]  /*7790*/  IADD3 R22, R16, 0x1200, RZ ;  /* 0x0000120010167810 */ /* 0x000fc80007ffe0ff */
[----:B------:R-:W-:-:S13]  /*77a0*/  LOP3.LUT P0, RZ, R22, 0x1b0, RZ, 0xc0, !PT ;  /* 0x000001b016ff7812 */ /* 0x000fda000780c0ff */
[----:B------:R-:W-:Y:S05]  /*77b0*/  @!P0 BRA `(.L_x_56) ;  /* 0x0000000000408947 */ /* 0x000fea0003800000 */
[----:B-1----:R-:W-:Y:S01]  /*77c0*/  MOV R0, 0x0 ;  /* 0x0000000000007802 */ /* 0x002fe20000000f00 */
[----:B------:R-:W-:Y:S01]  /*77d0*/  ULDC.64 UR4, c[0x4][0x68] ;  /* 0x01001a0000047ab9 */ /* 0x000fe20000000a00 */
[----:B------:R-:W-:Y:S01]  /*77e0*/  ULDC.64 UR6, c[0x4][0x8] ;  /* 0x0100020000067ab9 */ /* 0x000fe20000000a00 */
[----:B------:R-:W-:Y:S01]  /*77f0*/  IMAD.U32 R4, RZ, RZ, UR4 ;  /* 0x00000004ff047e24 */ /* 0x000fe2000f8e00ff */
[----:B------:R1:W2:Y:S01]  /*7800*/  LDC.64 R2, c[0x4][R0] ;  /* 0x0100000000027b82 */ /* 0x0002a20000000a00 */
[----:B------:R-:W-:Y:S01]  /*7810*/  IMAD.U32 R5, RZ, RZ, UR5 ;  /* 0x00000005ff057e24 */ /* 0x000fe2000f8e00ff */
[----:B------:R-:W-:Y:S01]  /*7820*/  ULDC.64 UR4, c[0x4][0x70] ;  /* 0x01001c0000047ab9 */ /* 0x000fe20000000a00 */
[----:B------:R-:W-:Y:S01]  /*7830*/  IMAD.U32 R10, RZ, RZ, UR6 ;  /* 0x00000006ff0a7e24 */ /* 0x000fe2000f8e00ff */
[----:B------:R-:W-:Y:S01]  /*7840*/  MOV R6, UR4 ;  /* 0x0000000400067c02 */ /* 0x000fe20008000f00 */
[----:B------:R-:W-:Y:S01]  /*7850*/  IMAD.U32 R7, RZ, RZ, UR5 ;  /* 0x00000005ff077e24 */ /* 0x000fe2000f8e00ff */
[----:B------:R-:W-:Y:S01]  /*7860*/  MOV R11, UR7 ;  /* 0x00000007000b7c02 */ /* 0x000fe20008000f00 */
[----:B------:R-:W-:Y:S01]  /*7870*/  IMAD.MOV.U32 R8, RZ, RZ, 0x70 ;  /* 0x00000070ff087424 */ /* 0x000fe200078e00ff */
[----:B------:R-:W-:Y:S01]  /*7880*/  MOV R13, RZ ;  /* 0x000000ff000d7202 */ /* 0x000fe20000000f00 */
[----:B-1----:R-:W-:-:S07]  /*7890*/  IMAD.MOV.U32 R12, RZ, RZ, 0x1 ;  /* 0x00000001ff0c7424 */ /* 0x002fce00078e00ff */
[----:B------:R-:W-:-:S07]  /*78a0*/  LEPC R20, `(.L_x_56) ;  /* 0x000000001014794e */ /* 0x000fce0000000000 */
[----:B--2---:R-:W-:Y:S05]  /*78b0*/  CALL.ABS.NOINC R2 ;  /* 0x0000000002007343 */ /* 0x004fea0003c00000 */
.L_x_56:
[----:B------:R-:W-:Y:S01]  /*78c0*/  ISETP.GT.U32.AND P6, PT, R18, 0x3e, PT ;  /* 0x0000003e1200780c */ /* 0x000fe20003fc4070 */
[----:B------:R-:W-:Y:S01]  /*78d0*/  IMAD R22, R19, 0x2, R22 ;  /* 0x0000000213167824 */ /* 0x000fe200078e0216 */
[----:B------:R-:W-:Y:S02]  /*78e0*/  F2FP.F16.F32.PACK_AB R152, R153, R152 ;  /* 0x000000989998723e */ /* 0x000fe400000000ff */
[----:B------:R-:W-:Y:S01]  /*78f0*/  F2FP.F16.F32.PACK_AB R160, R161, R160 ;  /* 0x000000a0a1a0723e */ /* 0x000fe200000000ff */
[----:B------:R-:W-:Y:S01]  /*7900*/  IMAD R22, R17, 0x2, R22 ;  /* 0x0000000211167824 */ /* 0x000fe200078e0216 */
[----:B------:R-:W-:Y:S02]  /*7910*/  F2FP.F16.F32.PACK_AB R153, R155, R154 ;  /* 0x0000009a9b99723e */ /* 0x000fe400000000ff */
[----:B------:R-:W-:Y:S02]  /*7920*/  F2FP.F16.F32.PACK_AB R161, R163, R162 ;  /* 0x000000a2a3a1723e */ /* 0x000fe400000000ff */
[----:B------:R-:W-:-:S02]  /*7930*/  F2FP.F16.F32.PACK_AB R154, R157, R156 ;  /* 0x0000009c9d9a723e */ /* 0x000fc400000000ff */
[----:B------:R-:W-:Y:S02]  /*7940*/  F2FP.F16.F32.PACK_AB R155, R159, R158 ;  /* 0x0000009e9f9b723e */ /* 0x000fe400000000ff */
[----:B------:R-:W-:Y:S02]  /*7950*/  F2FP.F16.F32.PACK_AB R162, R165, R164 ;  /* 0x000000a4a5a2723e */ /* 0x000fe400000000ff */
[----:B------:R-:W-:Y:S02]  /*7960*/  F2FP.F16.F32.PACK_AB R163, R167, R166 ;  /* 0x000000a6a7a3723e */ /* 0x000fe400000000ff */
[----:B------:R-:W-:Y:S01]  /*7970*/  LEA R19, R19, R16, 0x1 ;  /* 0x0000001013137211 */ /* 0x000fe200078e08ff */
[----:B------:R-:W-:Y:S06]  /*7980*/  @P6 BRA `(.L_x_57) ;  /* 0x0000000000046947 */ /* 0x000fec0003800000 */
[----:B------:R-:W-:-:S04]  /*7990*/  DEPBAR.LE SB0, 0x0 ;  /* 0x000080000000791a */ /* 0x000fc80000000000 */
.L_x_57:
[----:B------:R-:W-:Y:S05]  /*79a0*/  WARPSYNC.ALL ;  /* 0x0000000000007948 */ /* 0x000fea0003800000 */
[----:B------:R-:W-:Y:S06]  /*79b0*/  BAR.SYNC.DEFER_BLOCKING 0x1, 0x80 ;  /* 0x0042000000007b1d */ /* 0x000fec0000010000 */
[----:B------:R-:W-:Y:S01]  /*79c0*/  BSSY B0, `(.L_x_58) ;  /* 0x0000016000007945 */ /* 0x000fe20003800000 */
[----:B------:R2:W-:Y:S04]  /*79d0*/  STSM.16.M88.4 [R19+0x1200], R152 ;  /* 0x0012009813007844 */ /* 0x0005e80000000200 */
[----:B------:R2:W-:Y:S01]  /*79e0*/  STSM.16.M88.4 [R22], R160 ;  /* 0x000000a016007844 */ /* 0x0005e20000000200 */
[----:B------:R-:W-:Y:S01]  /*79f0*/  @!PT LDS RZ, [RZ] ;  /* 0x00000000fffff984 */ /* 0x000fe20000000800 */
[----:B------:R-:W-:Y:S01]  /*7a00*/  @!PT LDS RZ, [RZ] ;  /* 0x00000000fffff984 */ /* 0x000fe20000000800 */
[----:B------:R-:W-:Y:S01]  /*7a10*/  @!PT LDS RZ, [RZ] ;  /* 0x00000000fffff984 */ /* 0x000fe20000000800 */
[----:B------:R-:W-:Y:S01]  /*7a20*/  @!PT LDS RZ, [RZ] ;  /* 0x00000000fffff984 */ /* 0x000fe20000000800 */
[----:B------:R3:W-:Y:S06]  /*7a30*/  MEMBAR.ALL.CTA ;  /* 0x0000000000007992 */ /* 0x0007ec0000008000 */
[----:B---3--:R-:W3:Y:S02]  /*7a40*/  FENCE.VIEW.ASYNC.S ;  /* 0x00000000000073c6 */ /* 0x008ee40000000000 */
[----:B---3--:R-:W-:Y:S06]  /*7a50*/  BAR.SYNC.DEFER_BLOCKING 0x1, 0x80 ;  /* 0x0042000000007b1d */ /* 0x008fec0000010000 */
[----:B------:R-:W-:Y:S05]  /*7a60*/  @P6 BRA `(.L_x_59) ;  /* 0x00000000002c6947 */ /* 0x000fea0003800000 */
[----:B------:R-:W-:Y:S01]  /*7a70*/  S2UR UR12, SR_CTAID.Z ;  /* 0x00000000000c79c3 */ /* 0x000fe20000002700 */
[----:B------:R-:W-:Y:S01]  /*7a80*/  R2UR UR8, R16 ;  /* 0x00000000100872ca */ /* 0x000fe200000e0000 */
[----:B------:R-:W-:Y:S01]  /*7a90*/  ULDC.64 UR4, c[0x0][0x198] ;  /* 0x0000660000047ab9 */ /* 0x000fe20000000a00 */
[----:B------:R-:W-:Y:S02]  /*7aa0*/  USHF.L.U32 UR10, UR38, 0x6, URZ ;  /* 0x00000006260a7899 */ /* 0x000fe4000800063f */
[----:B------:R-:W-:Y:S01]  /*7ab0*/  UIADD3 UR4, UP0, UR4, 0xcf0, URZ ;  /* 0x00000cf004047890 */ /* 0x000fe2000ff1e03f */
[----:B------:R-:W-:Y:S02]  /*7ac0*/  UMOV UR9, URZ ;  /* 0x0000003f00097c82 */ /* 0x000fe40008000000 */
[----:B------:R-:W3:Y:S01]  /*7ad0*/  S2UR UR11, SR_CTAID.Y ;  /* 0x00000000000b79c3 */ /* 0x000ee20000002600 */
[----:B------:R-:W-:-:S05]  /*7ae0*/  UIADD3.X UR5, URZ, UR5, URZ, UP0, !UPT ;  /* 0x000000053f057290 */ /* 0x000fca00087fe43f */
[----:B------:R-:W-:-:S09]  /*7af0*/  UIADD3 UR8, UR8, 0x1200, URZ ;  /* 0x0000120008087890 */ /* 0x000fd2000fffe03f */
[----:B---3--:R3:W-:Y:S02]  /*7b00*/  UTMASTG.4D [UR8], [UR4] ;  /* 0x00000008040073b5 */ /* 0x0087e40008018000 */
[----:B---3--:R0:W-:Y:S02]  /*7b10*/  UTMACMDFLUSH ;  /* 0x00000000000079b7 */ /* 0x0081e40000000000 */
.L_x_59:
[----:B------:R-:W-:Y:S05]  /*7b20*/  BSYNC B0 ;  /* 0x0000000000007941 */ /* 0x000fea0003800000 */
.L_x_58:
[----:B------:R-:W-:Y:S01]  /*7b30*/  ULOP3.LUT UR37, UR37, 0x1, URZ, 0xc, !UPT ;  /* 0x0000000125257892 */ /* 0x000fe2000f8e0c3f */
[----:B------:R-:W-:-:S04]  /*7b40*/  DEPBAR.LE SB0, 0x0 ;  /* 0x000080000000791a */ /* 0x000fc80000000000 */
[----:B------:R-:W-:Y:S01]  /*7b50*/  ULEA UR36, UR36, UR37, 0x1 ;  /* 0x0000002524247291 */ /* 0x000fe2000f8e083f */
[----:B------:R-:W-:-:S04]  /*7b60*/  DEPBAR.LE SB0, 0x0 ;  /* 0x000080000000791a */ /* 0x000fc80000000000 */
[----:B------:R-:W-:-:S09]  /*7b70*/  ULEA UR36, UR36, UR39, 0x3 ;  /* 0x0000002724247291 */ /* 0x000fd2000f8e183f */
[----:B------:R-:W-:Y:S01]  /*7b80*/  SYNCS.ARRIVE.TRANS64.A1T0 RZ, [UR36+0x1c8a0], RZ ;  /* 0x01c8a0ffffff79a7 */ /* 0x000fe20008100024 */
[----:B------:R-:W-:Y:S05]  /*7b90*/  EXIT ;  /* 0x000000000000794d */ /* 0x000fea0003800000 */
.L_x_6:
[----:B------:R-:W-:-:S08]  /*7ba0*/  NOP ;  /* 0x0000000000007918 */ /* 0x000fd00000000000 */
[----:B------:R-:W1:-:S00]  /*7bb0*/  USETMAXREG.DEALLOC.CTAPOOL 0x18 ;  /* 0x00000018000079c8 */ /* 0x000e4000080e0500 */
[----:B------:R-:W-:-:S13]  /*7bc0*/  PLOP3.LUT P0, PT, PT, PT, UP0, 0x80, 0x0 ;  /* 0x000000000000781c */ /* 0x000fda0003f0f008 */
[----:B-1----:R-:W-:Y:S05]  /*7bd0*/  @!P0 BRA `(.L_x_60) ;  /* 0x0000000400888947 */ /* 0x002fea0003800000 */
[----:B------:R-:W-:-:S13]  /*7be0*/  ISETP.NE.AND P0, PT, RZ, UR5, PT ;  /* 0x00000005ff007c0c */ /* 0x000fda000bf05270 */
[----:B------:R-:W-:Y:S05]  /*7bf0*/  @P0 EXIT ;  /* 0x000000000000094d */ /* 0x000fea0003800000 */
[----:B------:R-:W1:Y:S01]  /*7c00*/  LDC R2, c[0x0][0x288] ;  /* 0x0000a200ff027b82 */ /* 0x000e620000000800 */
[----:B------:R-:W-:Y:S01]  /*7c10*/  ELECT P0, URZ, PT ;  /* 0x00000000003f782f */ /* 0x000fe20003800000 */
[----:B------:R-:W-:Y:S01]  /*7c20*/  UMOV UR4, URZ ;  /* 0x0000003f00047c82 */ /* 0x000fe20008000000 */
[----:B-1----:R-:W-:-:S13]  /*7c30*/  ISETP.GE.AND P1, PT, R2, 0x1, PT ;  /* 0x000000010200780c */ /* 0x002fda0003f26270 */
[----:B------:R-:W-:Y:S05]  /*7c40*/  @!P1 BRA `(.L_x_61) ;  /* 0x0000000400289947 */ /* 0x000fea0003800000 */
[----:B------:R-:W-:Y:S01]  /*7c50*/  ULOP3.LUT UR4, UR7, 0x1, URZ, 0xfc, !UPT ;  /* 0x0000000107047892 */ /* 0x000fe2000f8efc3f */
[----:B------:R-:W1:Y:S03]  /*7c60*/  S2UR UR16, SR_CgaCtaId ;  /* 0x00000000001079c3 */ /* 0x000e660000008800 */
[----:B------:R-:W-:-:S05]  /*7c70*/  UISETP.NE.AND UP0, UPT, UR4, 0x3, UPT ;  /* 0x000000030400788c */ /* 0x000fca000bf05270 */
[----:B------:R-:W2:Y:S01]  /*7c80*/  S2UR UR11, SR_CTAID.Y ;  /* 0x00000000000b79c3 */ /* 0x000ea20000002600 */
[----:B------:R-:W-:-:S07]  /*7c90*/  PLOP3.LUT P1, PT, PT, PT, UP0, 0x80, 0x0 ;  /* 0x000000000000781c */ /* 0x000fce0003f2f008 */
[----:B------:R-:W3:Y:S06]  /*7ca0*/  S2UR UR12, SR_CTAID.Z ;  /* 0x00000000000c79c3 */ /* 0x000eec0000002700 */
[----:B------:R-:W-:Y:S05]  /*7cb0*/  @!P1 BRA `(.L_x_62) ;  /* 0x0000000000049947 */ /* 0x000fea0003800000 */
[----:B-123--:R-:W-:Y:S01]  /*7cc0*/  BPT.TRAP 0x1 ;  /* 0x000000040000795c */ /* 0x00efe20000300000 */
.L_x_62:
[----:B------:R-:W-:Y:S01]  /*7cd0*/  UMOV UR4, 0x400 ;  /* 0x0000040000047882 */ /* 0x000fe20000000000 */
[----:B------:R-:W-:Y:S01]  /*7ce0*/  SHF.L.U32 R0, RZ, 0x1f, RZ ;  /* 0x0000001fff007819 */ /* 0x000fe200000006ff */
[----:B-1----:R-:W-:Y:S01]  /*7cf0*/  ULEA UR13, UR16, UR4, 0x18 ;  /* 0x00000004100d7291 */ /* 0x002fe2000f8ec03f */
[----:B------:R-:W-:Y:S01]  /*7d00*/  ISETP.GE.AND P3, PT, R2, 0x81, PT ;  /* 0x000000810200780c */ /* 0x000fe20003f66270 */
[----:B------:R-:W-:Y:S01]  /*7d10*/  ULDC.64 UR18, c[0x0][0x198] ;  /* 0x0000660000127ab9 */ /* 0x000fe20000000a00 */
[----:B------:R-:W-:-:S06]  /*7d20*/  UMOV UR4, URZ ;  /* 0x0000003f00047c82 */ /* 0x000fcc0008000000 */
[----:B------:R-:W1:Y:S02]  /*7d30*/  SYNCS.PHASECHK.TRANS64.TRYWAIT P2, [UR13+0x1c880], R0 ;  /* 0x01c88000ff0075a7 */ /* 0x000e64000804014d */
[----:B-1----:R-:W-:Y:S05]  /*7d40*/  @!P2 BRA `(.L_x_63) ;  /* 0x000000200094a947 */ /* 0x002fea0003800000 */
.L_x_134:
[----:B------:R-:W-:Y:S04]  /*7d50*/  BSSY B0, `(.L_x_64) ;  /* 0x000000a000007945 */ /* 0x000fe80003800000 */
[----:B------:R-:W-:Y:S05]  /*7d60*/  @!P0 BRA `(.L_x_65) ;  /* 0x0000000000208947 */ /* 0x000fea0003800000 */
[----:B------:R-:W-:Y:S01]  /*7d70*/  UIADD3 UR14, UP0, UR18, 0x6f0, URZ ;  /* 0x000006f0120e7890 */ /* 0x000fe2000ff1e03f */
[----:B------:R-:W-:-:S04]  /*7d80*/  DEPBAR.LE SB0, 0x1 ;  /* 0x000080400000791a */ /* 0x000fc80000000000 */
[----:B------:R-:W-:Y:S02]  /*7d90*/  UIADD3 UR8, UR13, 0x14000, URZ ;  /* 0x000140000d087890 */ /* 0x000fe4000fffe03f */
[----:B------:R-:W-:Y:S01]  /*7da0*/  UIADD3.X UR15, URZ, UR19, URZ, UP0, !UPT ;  /* 0x000000133f0f7290 */ /* 0x000fe200087fe43f */
[----:B------:R-:W-:Y:S01]  /*7db0*/  UMOV UR9, URZ ;  /* 0x0000003f00097c82 */ /* 0x000fe20008000000 */
[----:B------:R-:W-:-:S07]  /*7dc0*/  UMOV UR10, URZ ;  /* 0x0000003f000a7c82 */ /* 0x000fce0008000000 */
[----:B--23--:R4:W-:Y:S02]  /*7dd0*/  UTMAREDG.4D.ADD [UR8], [UR14] ;  /* 0x000000080e0073b6 */ /* 0x00c9e40008018000 */
[----:B----4-:R0:W-:Y:S02]  /*7de0*/  UTMACMDFLUSH ;  /* 0x00000000000079b7 */ /* 0x0101e40000000000 */
.L_x_65:
[----:B--23--:R-:W-:Y:S05]  /*7df0*/  BSYNC B0 ;  /* 0x0000000000007941 */ /* 0x00cfea0003800000 */
.L_x_64:
[----:B------:R-:W-:Y:S05]  /*7e00*/  @!P3 BRA `(.L_x_61) ;  /* 0x0000000000b8b947 */ /* 0x000fea0003800000 */
[----:B------:R-:W-:Y:S01]  /*7e10*/  VIADD R2, R2, 0x7f ;  /* 0x0000007f02027836 */ /* 0x000fe20000000000 */
[----:B------:R-:W-:Y:S01]  /*7e20*/  UMOV UR4, URZ ;  /* 0x0000003f00047c82 */ /* 0x000fe20008000000 */
[----:B------:R-:W-:Y:S01]  /*7e30*/  IMAD.MOV.U32 R4, RZ, RZ, RZ ;  /* 0x000000ffff047224 */ /* 0x000fe200078e00ff */
[----:B------:R-:W-:Y:S01]  /*7e40*/  UMOV UR5, 0x1 ;  /* 0x0000000100057882 */ /* 0x000fe20000000000 */
[----:B------:R-:W-:Y:S01]  /*7e50*/  UMOV UR10, 0x80 ;  /* 0x00000080000a7882 */ /* 0x000fe20000000000 */
[----:B-1----:R-:W-:-:S04]  /*7e60*/  SHF.R.S32.HI R3, RZ, 0x1f, R2 ;  /* 0x0000001fff037819 */ /* 0x002fc80000011402 */
[----:B------:R-:W-:-:S04]  /*7e70*/  LEA.HI R3, R3, R2, RZ, 0x7 ;  /* 0x0000000203037211 */ /* 0x000fc800078f38ff */
[----:B------:R-:W-:-:S07]  /*7e80*/  LEA.HI.SX32 R0, R3, 0x1, 0x19 ;  /* 0x0000000103007811 */ /* 0x000fce00078fcaff */
.L_x_73:
[----:B-1----:R-:W-:Y:S05]  /*7e90*/  @!P1 BRA `(.L_x_66) ;  /* 0x0000000000049947 */ /* 0x002fea0003800000 */
[----:B------:R-:W-:Y:S01]  /*7ea0*/  BPT.TRAP 0x1 ;  /* 0x000000040000795c */ /* 0x000fe20000300000 */
.L_x_66:
[----:B------:R-:W-:Y:S01]  /*7eb0*/  ULEA UR6, UR5, UR13, 0x3 ;  /* 0x0000000d05067291 */ /* 0x000fe2000f8e183f */
[----:B------:R-:W-:-:S08]  /*7ec0*/  SHF.L.U32 R2, R4, 0x1f, RZ ;  /* 0x0000001f04027819 */ /* 0x000fd000000006ff */
[----:B------:R-:W1:Y:S02]  /*7ed0*/  SYNCS.PHASECHK.TRANS64.TRYWAIT P2, [UR6+0x1c880], R2 ;  /* 0x01c88002ff0075a7 */ /* 0x000e640008040146 */
[----:B-1----:R-:W-:Y:S05]  /*7ee0*/  @!P2 BRA `(.L_x_67) ;  /* 0x000000200044a947 */ /* 0x002fea0003800000 */
.L_x_135:
[----:B------:R-:W-:Y:S04]  /*7ef0*/  BSSY B0, `(.L_x_68) ;  /* 0x0000003000007945 */ /* 0x000fe80003800000 */
[----:B------:R-:W-:Y:S05]  /*7f00*/  @!P0 BRA `(.L_x_69) ;  /* 0x0000000000048947 */ /* 0x000fea0003800000 */
[----:B------:R-:W-:-:S04]  /*7f10*/  DEPBAR.LE SB0, 0x1 ;  /* 0x000080400000791a */ /* 0x000fc80000000000 */
.L_x_69:
[----:B------:R-:W-:Y:S05]  /*7f20*/  BSYNC B0 ;  /* 0x0000000000007941 */ /* 0x000fea0003800000 */
.L_x_68:
[----:B------:R-:W-:Y:S05]  /*7f30*/  @!P1 BRA `(.L_x_70) ;  /* 0x0000000000049947 */ /* 0x000fea0003800000 */
[----:B------:R-:W-:Y:S01]  /*7f40*/  BPT.TRAP 0x1 ;  /* 0x000000040000795c */ /* 0x000fe20000300000 */
.L_x_70:
[----:B------:R-:W-:Y:S01]  /*7f50*/  ULEA UR6, UR4, UR13, 0x3 ;  /* 0x0000000d04067291 */ /* 0x000fe2000f8e183f */
[----:B------:R-:W-:Y:S01]  /*7f60*/  BSSY B0, `(.L_x_71) ;  /* 0x000000f000007945 */ /* 0x000fe20003800000 */
[----:B------:R-:W-:Y:S02]  /*7f70*/  UIADD3 UR4, UR4, 0x1, URZ ;  /* 0x0000000104047890 */ /* 0x000fe4000fffe03f */
[----:B------:R-:W-:Y:S02]  /*7f80*/  UIADD3 UR6, UR6, 0x1c890, URZ ;  /* 0x0001c89006067890 */ /* 0x000fe4000fffe03f */
[----:B------:R-:W-:Y:S02]  /*7f90*/  UISETP.NE.AND UP0, UPT, UR4, 0x2, UPT ;  /* 0x000000020400788c */ /* 0x000fe4000bf05270 */
[----:B------:R-:W-:Y:S02]  /*7fa0*/  UPRMT UR6, UR16, 0x654, UR6 ;  /* 0x0000065410067896 */ /* 0x000fe40008000006 */
[----:B------:R-:W-:-:S07]  /*7fb0*/  USEL UR4, UR4, URZ, UP0 ;  /* 0x0000003f04047287 */ /* 0x000fce0008000000 */
[----:B------:R-:W-:Y:S01]  /*7fc0*/  SYNCS.ARRIVE.TRANS64.RED.A1T0 RZ, [UR6], RZ ;  /* 0x000000ffffff79a7 */ /* 0x000fe20008100406 */
[----:B------:R-:W-:Y:S05]  /*7fd0*/  @!P0 BRA `(.L_x_72) ;  /* 0x00000000001c8947 */ /* 0x000fea0003800000 */
[----:B------:R-:W-:Y:S02]  /*7fe0*/  ULEA UR8, UR5, UR13, 0xe ;  /* 0x0000000d05087291 */ /* 0x000fe4000f8e703f */
[----:B------:R-:W-:Y:S02]  /*7ff0*/  UIADD3 UR14, UP0, UR18, 0x6f0, URZ ;  /* 0x000006f0120e7890 */ /* 0x000fe4000ff1e03f */
[----:B------:R-:W-:Y:S02]  /*8000*/  UIADD3 UR8, UR8, 0x14000, URZ ;  /* 0x0001400008087890 */ /* 0x000fe4000fffe03f */
[----:B------:R-:W-:Y:S01]  /*8010*/  UIADD3.X UR15, URZ, UR19, URZ, UP0, !UPT ;  /* 0x000000133f0f7290 */ /* 0x000fe200087fe43f */
[----:B------:R-:W-:-:S08]  /*8020*/  UMOV UR9, URZ ;  /* 0x0000003f00097c82 */ /* 0x000fd00008000000 */
[----:B------:R2:W-:Y:S02]  /*8030*/  UTMAREDG.4D.ADD [UR8], [UR14] ;  /* 0x000000080e0073b6 */ /* 0x0005e40008018000 */
[----:B--2---:R0:W-:Y:S02]  /*8040*/  UTMACMDFLUSH ;  /* 0x00000000000079b7 */ /* 0x0041e40000000000 */
.L_x_72:
[----:B------:R-:W-:Y:S05]  /*8050*/  BSYNC B0 ;  /* 0x0000000000007941 */ /* 0x000fea0003800000 */
.L_x_71:
[----:B------:R-:W-:Y:S01]  /*8060*/  IADD3 R0, R0, -0x1, RZ ;  /* 0xffffffff00007810 */ /* 0x000fe20007ffe0ff */
[----:B------:R-:W-:Y:S02]  /*8070*/  UIADD3 UR5, UR5, 0x1, URZ ;  /* 0x0000000105057890 */ /* 0x000fe4000fffe03f */
[----:B------:R-:W-:Y:S01]  /*8080*/  UIADD3 UR10, UR10, 0x80, URZ ;  /* 0x000000800a0a7890 */ /* 0x000fe2000fffe03f */
[----:B------:R-:W-:Y:S01]  /*8090*/  ISETP.GT.AND P2, PT, R0, 0x2, PT ;  /* 0x000000020000780c */ /* 0x000fe20003f44270 */
[----:B------:R-:W-:-:S04]  /*80a0*/  UISETP.NE.AND UP0, UPT, UR5, 0x2, UPT ;  /* 0x000000020500788c */ /* 0x000fc8000bf05270 */
[----:B------:R-:W-:Y:S02]  /*80b0*/  USEL UR6, URZ, 0x1, UP0 ;  /* 0x000000013f067887 */ /* 0x000fe40008000000 */
[----:B------:R-:W-:-:S04]  /*80c0*/  USEL UR5, UR5, URZ, UP0 ;  /* 0x0000003f05057287 */ /* 0x000fc80008000000 */
[----:B------:R-:W-:Y:S02]  /*80d0*/  LOP3.LUT R4, R4, UR6, RZ, 0x3c, !PT ;  /* 0x0000000604047c12 */ /* 0x000fe4000f8e3cff */
[----:B------:R-:W-:Y:S06]  /*80e0*/  @P2 BRA `(.L_x_73) ;  /* 0xfffffffc00682947 */ /* 0x000fec000383ffff */
.L_x_61:
[----:B------:R-:W-:Y:S04]  /*80f0*/  BSSY B0, `(.L_x_74) ;  /* 0x0000003000007945 */ /* 0x000fe80003800000 */
[----:B------:R-:W-:Y:S05]  /*8100*/  @!P0 BRA `(.L_x_75) ;  /* 0x0000000000048947 */ /* 0x000fea0003800000 */
[----:B------:R-:W-:-:S04]  /*8110*/  DEPBAR.LE SB0, 0x0 ;  /* 0x000080000000791a */ /* 0x000fc80000000000 */
.L_x_75:
[----:B------:R-:W-:Y:S05]  /*8120*/  BSYNC B0 ;  /* 0x0000000000007941 */ /* 0x000fea0003800000 */
.L_x_74:
[----:B------:R-:W-:-:S04]  /*8130*/  ULOP3.LUT UR7, UR7, 0x1, URZ, 0xfc, !UPT ;  /* 0x0000000107077892 */ /* 0x000fc8000f8efc3f */
[----:B------:R-:W-:-:S06]  /*8140*/  UISETP.NE.AND UP0, UPT, UR7, 0x3, UPT ;  /* 0x000000030700788c */ /* 0x000fcc000bf05270 */
[----:B------:R-:W-:-:S13]  /*8150*/  PLOP3.LUT P0, PT, PT, PT, UP0, 0x80, 0x0 ;  /* 0x000000000000781c */ /* 0x000fda0003f0f008 */
[----:B------:R-:W-:Y:S05]  /*8160*/  @!P0 BRA `(.L_x_76) ;  /* 0x0000000000048947 */ /* 0x000fea0003800000 */
[----:B------:R-:W-:Y:S01]  /*8170*/  BPT.TRAP 0x1 ;  /* 0x000000040000795c */ /* 0x000fe20000300000 */
.L_x_76:
[----:B------:R-:W2:Y:S01]  /*8180*/  S2UR UR6, SR_CgaCtaId ;  /* 0x00000000000679c3 */ /* 0x000ea20000008800 */
[----:B------:R-:W-:Y:S02]  /*8190*/  UMOV UR5, 0x400 ;  /* 0x0000040000057882 */ /* 0x000fe40000000000 */
[----:B--2---:R-:W-:-:S04]  /*81a0*/  ULEA UR5, UR6, UR5, 0x18 ;  /* 0x0000000506057291 */ /* 0x004fc8000f8ec03f */
[----:B------:R-:W-:-:S04]  /*81b0*/  ULEA UR4, UR4, UR5, 0x3 ;  /* 0x0000000504047291 */ /* 0x000fc8000f8e183f */
[----:B------:R-:W-:-:S04]  /*81c0*/  UIADD3 UR4, UR4, 0x1c890, URZ ;  /* 0x0001c89004047890 */ /* 0x000fc8000fffe03f */
[----:B------:R-:W-:-:S09]  /*81d0*/  UPRMT UR4, UR6, 0x654, UR4 ;  /* 0x0000065406047896 */ /* 0x000fd20008000004 */
[----:B------:R-:W-:Y:S01]  /*81e0*/  SYNCS.ARRIVE.TRANS64.RED.A1T0 RZ, [UR4], RZ ;  /* 0x000000ffffff79a7 */ /* 0x000fe20008100404 */
[----:B------:R-:W-:Y:S05]  /*81f0*/  EXIT ;  /* 0x000000000000794d */ /* 0x000fea0003800000 */
.L_x_60:
[----:B------:R-:W1:Y:S01]  /*8200*/  S2UR UR11, SR_CTAID.X ;  /* 0x00000000000b79c3 */ /* 0x000e620000002500 */
[----:B------:R-:W-:Y:S01]  /*8210*/  ELECT P3, URZ, PT ;  /* 0x00000000003f782f */ /* 0x000fe20003860000 */
[----:B------:R-:W-:Y:S01]  /*8220*/  BSSY B0, `(.L_x_77) ;  /* 0x0000027000007945 */ /* 0x000fe20003800000 */
[----:B------:R-:W-:Y:S02]  /*8230*/  IMAD.MOV.U32 R2, RZ, RZ, RZ ;  /* 0x000000ffff027224 */ /* 0x000fe400078e00ff */
[----:B------:R-:W-:-:S03]  /*8240*/  IMAD.MOV.U32 R4, RZ, RZ, RZ ;  /* 0x000000ffff047224 */ /* 0x000fc600078e00ff */
[----:B------:R-:W2:Y:S08]  /*8250*/  S2UR UR20, SR_CTAID.Y ;  /* 0x00000000001479c3 */ /* 0x000eb00000002600 */
[----:B------:R-:W3:Y:S01]  /*8260*/  S2UR UR21, SR_CTAID.Z ;  /* 0x00000000001579c3 */ /* 0x000ee20000002700 */
[----:B-1----:R-:W-:Y:S01]  /*8270*/  USHF.L.U32 UR11, UR11, 0x7, URZ ;  /* 0x000000070b0b7899 */ /* 0x002fe2000800063f */
[----:B------:R-:W-:Y:S11]  /*8280*/  @!P3 BRA `(.L_x_78) ;  /* 0x000000000080b947 */ /* 0x000ff60003800000 */
[----:B------:R-:W1:Y:S01]  /*8290*/  S2R R4, SR_CgaCtaId ;  /* 0x0000000000047919 */ /* 0x000e620000008800 */
[----:B------:R-:W-:Y:S02]  /*82a0*/  MOV R3, 0x400 ;  /* 0x0000040000037802 */ /* 0x000fe40000000f00 */
[----:B------:R-:W-:Y:S02]  /*82b0*/  MOV R5, 0x1 ;  /* 0x0000000100057802 */ /* 0x000fe40000000f00 */
[----:B-1----:R-:W-:Y:S02]  /*82c0*/  LEA R4, R4, R3, 0x18 ;  /* 0x0000000304047211 */ /* 0x002fe400078ec0ff */
[----:B------:R-:W-:-:S04]  /*82d0*/  SHF.L.U32 R3, R5, 0x1f, RZ ;  /* 0x0000001f05037819 */ /* 0x000fc800000006ff */
[----:B------:R-:W1:Y:S02]  /*82e0*/  SYNCS.PHASECHK.TRANS64.TRYWAIT P0, [R4+URZ+0x1c860], R3 ;  /* 0x01c86003040075a7 */ /* 0x000e64000800017f */
[----:B-1----:R-:W-:Y:S05]  /*82f0*/  @!P0 BRA `(.L_x_79) ;  /* 0x0000001c00588947 */ /* 0x002fea0003800000 */
.L_x_136:
[----:B------:R-:W-:Y:S01]  /*8300*/  ULOP3.LUT UR5, UR4, 0x2, URZ, 0xfc, !UPT ;  /* 0x0000000204057892 */ /* 0x000fe2000f8efc3f */
[----:B-1----:R-:W-:-:S03]  /*8310*/  @P2 IMAD.MOV.U32 R3, RZ, RZ, 0x1000 ;  /* 0x00001000ff032424 */ /* 0x002fc600078e00ff */
[----:B------:R-:W-:Y:S01]  /*8320*/  UPRMT UR5, UR5, 0x9910, URZ ;  /* 0x0000991005057896 */ /* 0x000fe2000800003f */
[----:B------:R1:W-:Y:S03]  /*8330*/  @P2 SYNCS.ARRIVE.TRANS64 RZ, [R4+URZ+0x1c840], R3 ;  /* 0x01c8400304ff29a7 */ /* 0x0003e6000800003f */
[----:B------:R-:W-:-:S06]  /*8340*/  UISETP.NE.AND UP0, UPT, UR5, 0x2, UPT ;  /* 0x000000020500788c */ /* 0x000fcc000bf05270 */
[----:B------:R-:W-:-:S13]  /*8350*/  PLOP3.LUT P0, PT, PT, PT, UP0, 0x80, 0x0 ;  /* 0x000000000000781c */ /* 0x000fda0003f0f008 */
[----:B-1----:R-:W-:Y:S05]  /*8360*/  @P0 BRA `(.L_x_80) ;  /* 0x0000000000040947 */ /* 0x002fea0003800000 */
[----:B--23--:R-:W-:Y:S01]  /*8370*/  BPT.TRAP 0x1 ;  /* 0x000000040000795c */ /* 0x00cfe20000300000 */
.L_x_80:
[----:B------:R-:W-:-:S04]  /*8380*/  LOP3.LUT P0, RZ, R0, 0x1f, RZ, 0xc0, !PT ;  /* 0x0000001f00ff7812 */ /* 0x000fc8000780c0ff */
[----:B------:R-:W-:-:S13]  /*8390*/  PLOP3.LUT P0, PT, P0, P2, PT, 0x2a, 0x0 ;  /* 0x000000000000781c */ /* 0x000fda0000704572 */
[----:B------:R-:W-:Y:S05]  /*83a0*/  @P0 BRA `(.L_x_81) ;  /* 0x0000000000040947 */ /* 0x000fea0003800000 */
[----:B--23--:R-:W-:Y:S01]  /*83b0*/  BPT.TRAP 0x1 ;  /* 0x000000040000795c */ /* 0x00cfe20000300000 */
.L_x_81:
[----:B------:R-:W-:Y:S01]  /*83c0*/  R2UR UR8, R4 ;  /* 0x00000000040872ca */ /* 0x000fe200000e0000 */
[----:B------:R-:W-:Y:S01]  /*83d0*/  ULDC.64 UR6, c[0x0][0x198] ;  /* 0x0000660000067ab9 */ /* 0x000fe20000000a00 */
[----:B------:R-:W-:Y:S01]  /*83e0*/  UMOV UR14, 0x0 ;  /* 0x00000000000e7882 */ /* 0x000fe20000000000 */
[----:B------:R-:W-:Y:S01]  /*83f0*/  UIADD3 UR6, UP0, UR6, 0x1f0, URZ ;  /* 0x000001f006067890 */ /* 0x000fe2000ff1e03f */
[----:B------:R-:W-:Y:S01]  /*8400*/  IMAD.MOV.U32 R4, RZ, RZ, 0x1 ;  /* 0x00000001ff047424 */ /* 0x000fe200078e00ff */
[----:B------:R-:W-:Y:S01]  /*8410*/  UMOV UR15, 0x10000000 ;  /* 0x10000000000f7882 */ /* 0x000fe20000000000 */
[----:B------:R-:W-:Y:S01]  /*8420*/  UMOV UR10, URZ ;  /* 0x0000003f000a7c82 */ /* 0x000fe20008000000 */
[----:B------:R-:W-:Y:S01]  /*8430*/  UIADD3.X UR7, URZ, UR7, URZ, UP0, !UPT ;  /* 0x000000073f077290 */ /* 0x000fe200087fe43f */
[----:B--2---:R-:W-:Y:S01]  /*8440*/  UMOV UR12, UR20 ;  /* 0x00000014000c7c82 */ /* 0x004fe20008000000 */
[----:B---3--:R-:W-:-:S04]  /*8450*/  UMOV UR13, UR21 ;  /* 0x00000015000d7c82 */ /* 0x008fc80008000000 */
[----:B------:R-:W-:-:S09]  /*8460*/  UIADD3 UR9, UR8, 0x1c840, URZ ;  /* 0x0001c84008097890 */ /* 0x000fd2000fffe03f */
[----:B------:R1:W-:Y:S02]  /*8470*/  UTMALDG.4D [UR8], [UR6], desc[UR14] ;  /* 0x00000e08060075b4 */ /* 0x0003e40008019000 */
[----:B-1----:R-:W-:Y:S01]  /*8480*/  NOP ;  /* 0x0000000000007918 */ /* 0x002fe20000000000 */
.L_x_78:
[----:B--23--:R-:W-:Y:S05]  /*8490*/  BSYNC B0 ;  /* 0x0000000000007941 */ /* 0x00cfea0003800000 */
.L_x_77:
[----:B------:R-:W1:Y:S01]  /*84a0*/  LDC R3, c[0x0][0x288] ;  /* 0x0000a200ff037b82 */ /* 0x000e620000000800 */
[----:B------:R-:W-:Y:S01]  /*84b0*/  BSSY B0, `(.L_x_82) ;  /* 0x000002b000007945 */ /* 0x000fe20003800000 */
[----:B-1----:R-:W-:-:S13]  /*84c0*/  ISETP.GT.AND P4, PT, R3, RZ, P3 ;  /* 0x000000ff0300720c */ /* 0x002fda0001f84270 */
[----:B------:R-:W-:Y:S05]  /*84d0*/  @!P4 BRA `(.L_x_83) ;  /* 0x0000000000a0c947 */ /* 0x000fea0003800000 */
[----:B------:R-:W1:Y:S01]  /*84e0*/  S2R R5, SR_CgaCtaId ;  /* 0x0000000000057919 */ /* 0x000e620000008800 */
[----:B------:R-:W-:-:S04]  /*84f0*/  MOV R2, 0x400 ;  /* 0x0000040000027802 */ /* 0x000fc80000000f00 */
[----:B-1----:R-:W-:Y:S02]  /*8500*/  LEA R5, R5, R2, 0x18 ;  /* 0x0000000205057211 */ /* 0x002fe400078ec0ff */
[----:B------:R-:W-:-:S04]  /*8510*/  MOV R2, 0x1 ;  /* 0x0000000100027802 */ /* 0x000fc80000000f00 */
[----:B------:R-:W-:-:S04]  /*8520*/  SHF.L.U32 R2, R2, 0x1f, RZ ;  /* 0x0000001f02027819 */ /* 0x000fc800000006ff */
[----:B------:R-:W1:Y:S02]  /*8530*/  SYNCS.PHASECHK.TRANS64.TRYWAIT P0, [R5+URZ+0x1c820], R2 ;  /* 0x01c82002050075a7 */ /* 0x000e64000800017f */
[----:B-1----:R-:W-:Y:S05]  /*8540*/  @!P0 BRA `(.L_x_84) ;  /* 0x0000001800d88947 */ /* 0x002fea0003800000 */
.L_x_137:
[----:B------:R-:W-:Y:S01]  /*8550*/  ULOP3.LUT UR5, UR4, 0x2, URZ, 0xfc, !UPT ;  /* 0x0000000204057892 */ /* 0x000fe2000f8efc3f */
[----:B-1----:R-:W-:-:S03]  /*8560*/  @P2 IMAD.MOV.U32 R2, RZ, RZ, 0x2200 ;  /* 0x00002200ff022424 */ /* 0x002fc600078e00ff */
[----:B------:R-:W-:Y:S01]  /*8570*/  UPRMT UR5, UR5, 0x9910, URZ ;  /* 0x0000991005057896 */ /* 0x000fe2000800003f */
[----:B------:R1:W-:Y:S03]  /*8580*/  @P2 SYNCS.ARRIVE.TRANS64 RZ, [R5+URZ+0x1c800], R2 ;  /* 0x01c8000205ff29a7 */ /* 0x0003e6000800003f */
[----:B------:R-:W-:-:S06]  /*8590*/  UISETP.NE.AND UP0, UPT, UR5, 0x2, UPT ;  /* 0x000000020500788c */ /* 0x000fcc000bf05270 */
[----:B------:R-:W-:-:S13]  /*85a0*/  PLOP3.LUT P0, PT, PT, PT, UP0, 0x80, 0x0 ;  /* 0x000000000000781c */ /* 0x000fda0003f0f008 */
[----:B-1----:R-:W-:Y:S05]  /*85b0*/  @P0 BRA `(.L_x_85) ;  /* 0x0000000000040947 */ /* 0x002fea0003800000 */
[----:B------:R-:W-:Y:S01]  /*85c0*/  BPT.TRAP 0x1 ;  /* 0x000000040000795c */ /* 0x000fe20000300000 */
.L_x_85:
[----:B------:R-:W-:-:S04]  /*85d0*/  LOP3.LUT P0, RZ, R0, 0x1f, RZ, 0xc0, !PT ;  /* 0x0000001f00ff7812 */ /* 0x000fc8000780c0ff */
[----:B------:R-:W-:-:S13]  /*85e0*/  PLOP3.LUT P0, PT, P0, P2, PT, 0x2a, 0x0 ;  /* 0x000000000000781c */ /* 0x000fda0000704572 */
[----:B------:R-:W-:Y:S05]  /*85f0*/  @P0 BRA `(.L_x_86) ;  /* 0x0000000000040947 */ /* 0x000fea0003800000 */
[----:B------:R-:W-:Y:S01]  /*8600*/  BPT.TRAP 0x1 ;  /* 0x000000040000795c */ /* 0x000fe20000300000 */
.L_x_86:
[----:B------:R-:W-:Y:S01]  /*8610*/  R2UR UR24, R5 ;  /* 0x00000000051872ca */ /* 0x000fe200000e0000 */
[----:B------:R-:W-:Y:S01]  /*8620*/  ULDC.64 UR12, c[0x0][0x198] ;  /* 0x00006600000c7ab9 */ /* 0x000fe20000000a00 */
[----:B------:R-:W-:Y:S01]  /*8630*/  UMOV UR8, 0x0 ;  /* 0x0000000000087882 */ /* 0x000fe20000000000 */
[----:B------:R-:W-:Y:S01]  /*8640*/  UIADD3 UR6, UP0, UR12, 0xf0, URZ ;  /* 0x000000f00c067890 */ /* 0x000fe2000ff1e03f */
[----:B------:R-:W-:Y:S01]  /*8650*/  IMAD.MOV.U32 R2, RZ, RZ, 0x1 ;  /* 0x00000001ff027424 */ /* 0x000fe200078e00ff */
[----:B------:R-:W-:Y:S02]  /*8660*/  UIADD3 UR12, UP1, UR12, 0x4f0, URZ ;  /* 0x000004f00c0c7890 */ /* 0x000fe4000ff3e03f */
[----:B------:R-:W-:Y:S02]  /*8670*/  UIADD3.X UR7, URZ, UR13, URZ, UP0, !UPT ;  /* 0x0000000d3f077290 */ /* 0x000fe400087fe43f */
[----:B------:R-:W-:Y:S01]  /*8680*/  UIADD3.X UR13, URZ, UR13, URZ, UP1, !UPT ;  /* 0x0000000d3f0d7290 */ /* 0x000fe20008ffe43f */
[----:B------:R-:W-:Y:S01]  /*8690*/  UMOV UR9, 0x10000000 ;  /* 0x1000000000097882 */ /* 0x000fe20000000000 */
[----:B------:R-:W-:-:S02]  /*86a0*/  UMOV UR18, URZ ;  /* 0x0000003f00127c82 */ /* 0x000fc40008000000 */
[----:B------:R-:W-:Y:S02]  /*86b0*/  UIADD3 UR16, UR24, 0xc000, URZ ;  /* 0x0000c00018107890 */ /* 0x000fe4000fffe03f */
[----:B------:R-:W-:Y:S02]  /*86c0*/  UIADD3 UR17, UR24, 0x1c800, URZ ;  /* 0x0001c80018117890 */ /* 0x000fe4000fffe03f */
[----:B------:R-:W-:Y:S01]  /*86d0*/  UIADD3 UR24, UR24, 0x1c000, URZ ;  /* 0x0001c00018187890 */ /* 0x000fe2000fffe03f */
[----:B------:R-:W-:Y:S01]  /*86e0*/  UMOV UR19, URZ ;  /* 0x0000003f00137c82 */ /* 0x000fe20008000000 */
[----:B------:R-:W-:Y:S01]  /*86f0*/  UMOV UR26, URZ ;  /* 0x0000003f001a7c82 */ /* 0x000fe20008000000 */
[----:B------:R-:W-:Y:S01]  /*8700*/  UMOV UR27, UR20 ;  /* 0x00000014001b7c82 */ /* 0x000fe20008000000 */
[----:B------:R-:W-:Y:S01]  /*8710*/  UMOV UR28, UR21 ;  /* 0x00000015001c7c82 */ /* 0x000fe20008000000 */
[----:B------:R-:W-:Y:S02]  /*8720*/  UMOV UR25, UR17 ;  /* 0x0000001100197c82 */ /* 0x000fe40008000000 */
[----:B------:R1:W-:Y:S02]  /*8730*/  UTMALDG.4D [UR16], [UR6], desc[UR8] ;  /* 0x00000810060075b4 */ /* 0x0003e40008019000 */
[----:B------:R1:W-:Y:S02]  /*8740*/  UTMALDG.3D [UR24], [UR12], desc[UR8] ;  /* 0x000008180c0075b4 */ /* 0x0003e40008011000 */
[----:B-1----:R-:W-:Y:S01]  /*8750*/  NOP ;  /* 0x0000000000007918 */ /* 0x002fe20000000000 */
.L_x_83:
[----:B------:R-:W-:Y:S05]  /*8760*/  BSYNC B0 ;  /* 0x0000000000007941 */ /* 0x000fea0003800000 */
.L_x_82:
[----:B------:R-:W-:Y:S01]  /*8770*/  BSSY B0, `(.L_x_87) ;  /* 0x0000027000007945 */ /* 0x000fe20003800000 */
[----:B------:R-:W-:-:S03]  /*8780*/  MOV R8, RZ ;  /* 0x000000ff00087202 */ /* 0x000fc60000000f00 */
[----:B------:R-:W-:Y:S05]  /*8790*/  @!P3 BRA `(.L_x_88) ;  /* 0x000000000090b947 */ /* 0x000fea0003800000 */
[----:B------:R-:W1:Y:S01]  /*87a0*/  S2R R6, SR_CgaCtaId ;  /* 0x0000000000067919 */ /* 0x000e620000008800 */
[----:B------:R-:W-:-:S04]  /*87b0*/  MOV R5, 0x400 ;  /* 0x0000040000057802 */ /* 0x000fc80000000f00 */
[----:B-1----:R-:W-:Y:S01]  /*87c0*/  LEA R7, R6, R5, 0x18 ;  /* 0x0000000506077211 */ /* 0x002fe200078ec0ff */
[----:B------:R-:W-:-:S04]  /*87d0*/  IMAD.MOV.U32 R6, RZ, RZ, 0x1 ;  /* 0x00000001ff067424 */ /* 0x000fc800078e00ff */
[----:B------:R-:W-:Y:S01]  /*87e0*/  IMAD R5, R4, 0x8, R7 ;  /* 0x0000000804057824 */ /* 0x000fe200078e0207 */
[----:B------:R-:W-:-:S04]  /*87f0*/  SHF.L.U32 R6, R6, 0x1f, RZ ;  /* 0x0000001f06067819 */ /* 0x000fc800000006ff */
[----:B------:R-:W1:Y:S02]  /*8800*/  SYNCS.PHASECHK.TRANS64.TRYWAIT P0, [R5+URZ+0x1c860], R6 ;  /* 0x01c86006050075a7 */ /* 0x000e64000800017f */
[----:B-1----:R-:W-:Y:S05]  /*8810*/  @!P0 BRA `(.L_x_89) ;  /* 0x0000001800388947 */ /* 0x002fea0003800000 */
.L_x_138:
[----:B------:R-:W-:Y:S01]  /*8820*/  ULOP3.LUT UR5, UR4, 0x2, URZ, 0xfc, !UPT ;  /* 0x0000000204057892 */ /* 0x000fe2000f8efc3f */
[----:B-1----:R-:W-:-:S03]  /*8830*/  @P2 MOV R6, 0x1000 ;  /* 0x0000100000062802 */ /* 0x002fc60000000f00 */
[----:B------:R-:W-:Y:S01]  /*8840*/  UPRMT UR5, UR5, 0x9910, URZ ;  /* 0x0000991005057896 */ /* 0x000fe2000800003f */
[----:B------:R1:W-:Y:S03]  /*8850*/  @P2 SYNCS.ARRIVE.TRANS64 RZ, [R5+URZ+0x1c840], R6 ;  /* 0x01c8400605ff29a7 */ /* 0x0003e6000800003f */
[----:B------:R-:W-:-:S06]  /*8860*/  UISETP.NE.AND UP0, UPT, UR5, 0x2, UPT ;  /* 0x000000020500788c */ /* 0x000fcc000bf05270 */
[----:B------:R-:W-:-:S13]  /*8870*/  PLOP3.LUT P0, PT, PT, PT, UP0, 0x80, 0x0 ;  /* 0x000000000000781c */ /* 0x000fda0003f0f008 */
[----:B-1----:R-:W-:Y:S05]  /*8880*/  @P0 BRA `(.L_x_90) ;  /* 0x0000000000040947 */ /* 0x002fea0003800000 */
[----:B------:R-:W-:Y:S01]  /*8890*/  BPT.TRAP 0x1 ;  /* 0x000000040000795c */ /* 0x000fe20000300000 */
.L_x_90:
[----:B------:R-:W-:-:S04]  /*88a0*/  LOP3.LUT P0, RZ, R0, 0x1f, RZ, 0xc0, !PT ;  /* 0x0000001f00ff7812 */ /* 0x000fc8000780c0ff */
[----:B------:R-:W-:-:S13]  /*88b0*/  PLOP3.LUT P0, PT, P0, P2, PT, 0x2a, 0x0 ;  /* 0x000000000000781c */ /* 0x000fda0000704572 */
[----:B------:R-:W-:Y:S05]  /*88c0*/  @P0 BRA `(.L_x_91) ;  /* 0x0000000000040947 */ /* 0x000fea0003800000 */
[----:B------:R-:W-:Y:S01]  /*88d0*/  BPT.TRAP 0x1 ;  /* 0x000000040000795c */ /* 0x000fe20000300000 */
.L_x_91:
[----:B------:R-:W-:Y:S01]  /*88e0*/  R2UR UR5, R7 ;  /* 0x00000000070572ca */ /* 0x000fe200000e0000 */
[----:B------:R-:W-:Y:S01]  /*88f0*/  ULDC.64 UR6, c[0x0][0x198] ;  /* 0x0000660000067ab9 */ /* 0x000fe20000000a00 */
[----:B------:R-:W-:Y:S01]  /*8900*/  R2UR UR17, R5 ;  /* 0x00000000051172ca */ /* 0x000fe200000e0000 */
[----:B------:R-:W-:Y:S01]  /*8910*/  UIADD3 UR6, UP0, UR6, 0x2f0, URZ ;  /* 0x000002f006067890 */ /* 0x000fe2000ff1e03f */
[C---:B------:R-:W-:Y:S01]  /*8920*/  R2UR UR16, R4.reuse ;  /* 0x00000000041072ca */ /* 0x040fe200000e0000 */
[----:B------:R-:W-:Y:S01]  /*8930*/  UMOV UR8, 0x0 ;  /* 0x0000000000087882 */ /* 0x000fe20000000000 */
[----:B------:R-:W-:Y:S01]  /*8940*/  UMOV UR9, 0x10000000 ;  /* 0x1000000000097882 */ /* 0x000fe20000000000 */
[----:B------:R-:W-:Y:S01]  /*8950*/  UIADD3.X UR7, URZ, UR7, URZ, UP0, !UPT ;  /* 0x000000073f077290 */ /* 0x000fe200087fe43f */
[----:B------:R-:W-:Y:S01]  /*8960*/  VIADD R4, R4, 0x1 ;  /* 0x0000000104047836 */ /* 0x000fe20000000000 */
[----:B------:R-:W-:Y:S01]  /*8970*/  UMOV UR18, URZ ;  /* 0x0000003f00127c82 */ /* 0x000fe20008000000 */
[----:B------:R-:W-:Y:S01]  /*8980*/  UMOV UR19, UR11 ;  /* 0x0000000b00137c82 */ /* 0x000fe20008000000 */
[----:B------:R-:W-:-:S04]  /*8990*/  IMAD.MOV.U32 R8, RZ, RZ, 0x40 ;  /* 0x00000040ff087424 */ /* 0x000fc800078e00ff */
[----:B------:R-:W-:Y:S02]  /*89a0*/  UIADD3 UR17, UR17, 0x1c840, URZ ;  /* 0x0001c84011117890 */ /* 0x000fe4000fffe03f */
[----:B------:R-:W-:-:S09]  /*89b0*/  ULEA UR16, UR16, UR5, 0xc ;  /* 0x0000000510107291 */ /* 0x000fd2000f8e603f */
[----:B------:R1:W-:Y:S02]  /*89c0*/  UTMALDG.4D [UR16], [UR6], desc[UR8] ;  /* 0x00000810060075b4 */ /* 0x0003e40008019000 */
[----:B-1----:R-:W-:Y:S01]  /*89d0*/  NOP ;  /* 0x0000000000007918 */ /* 0x002fe20000000000 */
.L_x_88:
[----:B------:R-:W-:Y:S05]  /*89e0*/  BSYNC B0 ;  /* 0x0000000000007941 */ /* 0x000fea0003800000 */
.L_x_87:
[----:B------:R-:W-:Y:S01]  /*89f0*/  BSSY B0, `(.L_x_92) ;  /* 0x000002b000007945 */ /* 0x000fe20003800000 */
[----:B------:R-:W-:-:S03]  /*8a00*/  MOV R5, 0x1 ;  /* 0x0000000100057802 */ /* 0x000fc60000000f00 */
[----:B------:R-:W-:Y:S05]  /*8a10*/  @!P3 BRA `(.L_x_93) ;  /* 0x0000000000a0b947 */ /* 0x000fea0003800000 */
[----:B------:R-:W1:Y:S01]  /*8a20*/  S2R R6, SR_CgaCtaId ;  /* 0x0000000000067919 */ /* 0x000e620000008800 */
[----:B------:R-:W-:Y:S01]  /*8a30*/  MOV R5, 0x400 ;  /* 0x0000040000057802 */ /* 0x000fe20000000f00 */
[----:B------:R-:W-:-:S05]  /*8a40*/  IMAD.MOV.U32 R7, RZ, RZ, 0x1 ;  /* 0x00000001ff077424 */ /* 0x000fca00078e00ff */
[----:B------:R-:W-:Y:S02]  /*8a50*/  SHF.L.U32 R7, R7, 0x1f, RZ ;  /* 0x0000001f07077819 */ /* 0x000fe400000006ff */
[----:B-1----:R-:W-:-:S05]  /*8a60*/  LEA R5, R6, R5, 0x18 ;  /* 0x0000000506057211 */ /* 0x002fca00078ec0ff */
[----:B------:R-:W-:-:S04]  /*8a70*/  IMAD R6, R4, 0x8, R5 ;  /* 0x0000000804067824 */ /* 0x000fc800078e0205 */
[----:B------:R-:W1:Y:S02]  /*8a80*/  SYNCS.PHASECHK.TRANS64.TRYWAIT P0, [R6+URZ+0x1c860], R7 ;  /* 0x01c86007060075a7 */ /* 0x000e64000800017f */
[----:B-1----:R-:W-:Y:S05]  /*8a90*/  @!P0 BRA `(.L_x_94) ;  /* 0x0000001400ac8947 */ /* 0x002fea0003800000 */
.L_x_139:
        /* <DEDUP_REMOVED lines=8> */
.L_x_95:
[----:B------:R-:W-:-:S04]  /*8b20*/  LOP3.LUT P0, RZ, R0, 0x1f, RZ, 0xc0, !PT ;  /* 0x0000001f00ff7812 */ /* 0x000fc8000780c0ff */
[----:B------:R-:W-:-:S13]  /*8b30*/  PLOP3.LUT P0, PT, P0, P2, PT, 0x2a, 0x0 ;  /* 0x000000000000781c */ /* 0x000fda0000704572 */
[----:B------:R-:W-:Y:S05]  /*8b40*/  @P0 BRA `(.L_x_96) ;  /* 0x0000000000040947 */ /* 0x000fea0003800000 */
[----:B------:R-:W-:Y:S01]  /*8b50*/  BPT.TRAP 0x1 ;  /* 0x000000040000795c */ /* 0x000fe20000300000 */
.L_x_96:
[----:B------:R-:W-:Y:S01]  /*8b60*/  R2UR UR5, R5 ;  /* 0x00000000050572ca */ /* 0x000fe200000e0000 */
[----:B------:R-:W-:Y:S01]  /*8b70*/  ULDC.64 UR6, c[0x0][0x198] ;  /* 0x0000660000067ab9 */ /* 0x000fe20000000a00 */
[----:B------:R-:W-:Y:S01]  /*8b80*/  R2UR UR17, R6 ;  /* 0x00000000061172ca */ /* 0x000fe200000e0000 */
[----:B------:R-:W-:Y:S01]  /*8b90*/  UIADD3 UR6, UP0, UR6, 0x1f0, URZ ;  /* 0x000001f006067890 */ /* 0x000fe2000ff1e03f */
[----:B------:R-:W-:Y:S01]  /*8ba0*/  R2UR UR16, R4 ;  /* 0x00000000041072ca */ /* 0x000fe200000e0000 */
[----:B------:R-:W-:Y:S01]  /*8bb0*/  UMOV UR8, 0x0 ;  /* 0x0000000000087882 */ /* 0x000fe20000000000 */
[----:B------:R-:W-:Y:S01]  /*8bc0*/  R2UR UR19, R8 ;  /* 0x00000000081372ca */ /* 0x000fe200000e0000 */
[----:B------:R-:W-:Y:S01]  /*8bd0*/  UIADD3.X UR7, URZ, UR7, URZ, UP0, !UPT ;  /* 0x000000073f077290 */ /* 0x000fe200087fe43f */
[----:B------:R-:W-:Y:S01]  /*8be0*/  VIADD R4, R4, 0x1 ;  /* 0x0000000104047836 */ /* 0x000fe20000000000 */
[----:B------:R-:W-:Y:S01]  /*8bf0*/  UMOV UR9, 0x10000000 ;  /* 0x1000000000097882 */ /* 0x000fe20000000000 */
[----:B------:R-:W-:-:S03]  /*8c00*/  UMOV UR18, URZ ;  /* 0x0000003f00127c82 */ /* 0x000fc60008000000 */
[C---:B------:R-:W-:Y:S02]  /*8c10*/  ISETP.NE.AND P5, PT, R4.reuse, 0x4, PT ;  /* 0x000000040400780c */ /* 0x040fe40003fa5270 */
[----:B------:R-:W-:Y:S01]  /*8c20*/  UIADD3 UR17, UR17, 0x1c840, URZ ;  /* 0x0001c84011117890 */ /* 0x000fe2000fffe03f */
[C---:B------:R-:W-:Y:S01]  /*8c30*/  ISETP.NE.AND P0, PT, R4.reuse, 0x4, PT ;  /* 0x000000040400780c */ /* 0x040fe20003f05270 */
[----:B------:R-:W-:Y:S01]  /*8c40*/  ULEA UR16, UR16, UR5, 0xc ;  /* 0x0000000510107291 */ /* 0x000fe2000f8e603f */
[----:B------:R-:W-:Y:S01]  /*8c50*/  SEL R4, R4, RZ, P5 ;  /* 0x000000ff04047207 */ /* 0x000fe20002800000 */
[----:B------:R-:W-:Y:S01]  /*8c60*/  UIADD3 UR19, UR11, UR19, URZ ;  /* 0x000000130b137290 */ /* 0x000fe2000fffe03f */
[----:B------:R-:W-:-:S08]  /*8c70*/  SEL R5, RZ, 0x1, !P0 ;  /* 0x00000001ff057807 */ /* 0x000fd00004000000 */
[----:B------:R1:W-:Y:S02]  /*8c80*/  UTMALDG.4D [UR16], [UR6], desc[UR8] ;  /* 0x00000810060075b4 */ /* 0x0003e40008019000 */
[----:B-1----:R-:W-:Y:S01]  /*8c90*/  NOP ;  /* 0x0000000000007918 */ /* 0x002fe20000000000 */
.L_x_93:
[----:B------:R-:W-:Y:S05]  /*8ca0*/  BSYNC B0 ;  /* 0x0000000000007941 */ /* 0x000fea0003800000 */
.L_x_92:
[----:B------:R-:W-:Y:S01]  /*8cb0*/  BSSY B0, `(.L_x_97) ;  /* 0x0000031000007945 */ /* 0x000fe20003800000 */
[----:B------:R-:W-:-:S03]  /*8cc0*/  IMAD.MOV.U32 R9, RZ, RZ, RZ ;  /* 0x000000ffff097224 */ /* 0x000fc600078e00ff */
[----:B------:R-:W-:Y:S05]  /*8cd0*/  @!P4 BRA `(.L_x_98) ;  /* 0x0000000000b8c947 */ /* 0x000fea0003800000 */
[----:B------:R-:W1:Y:S01]  /*8ce0*/  S2R R7, SR_CgaCtaId ;  /* 0x0000000000077919 */ /* 0x000e620000008800 */
[----:B------:R-:W-:Y:S02]  /*8cf0*/  MOV R6, 0x400 ;  /* 0x0000040000067802 */ /* 0x000fe40000000f00 */
[----:B------:R-:W-:-:S04]  /*8d00*/  MOV R9, 0x1 ;  /* 0x0000000100097802 */ /* 0x000fc80000000f00 */
[----:B------:R-:W-:Y:S02]  /*8d10*/  SHF.L.U32 R9, R9, 0x1f, RZ ;  /* 0x0000001f09097819 */ /* 0x000fe400000006ff */
[----:B-1----:R-:W-:-:S05]  /*8d20*/  LEA R7, R7, R6, 0x18 ;  /* 0x0000000607077211 */ /* 0x002fca00078ec0ff */
[----:B------:R-:W-:-:S04]  /*8d30*/  IMAD R6, R2, 0x8, R7 ;  /* 0x0000000802067824 */ /* 0x000fc800078e0207 */
[----:B------:R-:W1:Y:S02]  /*8d40*/  SYNCS.PHASECHK.TRANS64.TRYWAIT P0, [R6+URZ+0x1c820], R9 ;  /* 0x01c82009060075a7 */ /* 0x000e64000800017f */
[----:B-1----:R-:W-:Y:S05]  /*8d50*/  @!P0 BRA `(.L_x_99) ;  /* 0x0000001400108947 */ /* 0x002fea0003800000 */
.L_x_140:
        /* <DEDUP_REMOVED lines=8> */
.L_x_100:
[----:B------:R-:W-:-:S04]  /*8de0*/  LOP3.LUT P0, RZ, R0, 0x1f, RZ, 0xc0, !PT ;  /* 0x0000001f00ff7812 */ /* 0x000fc8000780c0ff */
[----:B------:R-:W-:-:S13]  /*8df0*/  PLOP3.LUT P0, PT, P0, P2, PT, 0x2a, 0x0 ;  /* 0x000000000000781c */ /* 0x000fda0000704572 */
[----:B------:R-:W-:Y:S05]  /*8e00*/  @P0 BRA `(.L_x_101) ;  /* 0x0000000000040947 */ /* 0x000fea0003800000 */
[----:B------:R-:W-:Y:S01]  /*8e10*/  BPT.TRAP 0x1 ;  /* 0x000000040000795c */ /* 0x000fe20000300000 */
.L_x_101:
[----:B------:R-:W-:Y:S01]  /*8e20*/  R2UR UR17, R6 ;  /* 0x00000000061172ca */ /* 0x000fe200000e0000 */
[----:B------:R-:W-:Y:S01]  /*8e30*/  ULDC.64 UR12, c[0x0][0x198] ;  /* 0x00006600000c7ab9 */ /* 0x000fe20000000a00 */
[C---:B------:R-:W-:Y:S01]  /*8e40*/  LEA R6, R2.reuse, R7, 0xd ;  /* 0x0000000702067211 */ /* 0x040fe200078e68ff */
[C---:B------:R-:W-:Y:S01]  /*8e50*/  IMAD R7, R2.reuse, 0x200, R7 ;  /* 0x0000020002077824 */ /* 0x040fe200078e0207 */
[----:B------:R-:W-:Y:S01]  /*8e60*/  UIADD3 UR6, UP0, UR12, 0x3f0, URZ ;  /* 0x000003f00c067890 */ /* 0x000fe2000ff1e03f */
[----:B------:R-:W-:Y:S01]  /*8e70*/  VIADD R2, R2, 0x1 ;  /* 0x0000000102027836 */ /* 0x000fe20000000000 */
[----:B------:R-:W-:Y:S01]  /*8e80*/  R2UR UR16, R6 ;  /* 0x00000000061072ca */ /* 0x000fe200000e0000 */
[----:B------:R-:W-:Y:S01]  /*8e90*/  UIADD3 UR12, UP1, UR12, 0x5f0, URZ ;  /* 0x000005f00c0c7890 */ /* 0x000fe2000ff3e03f */
[----:B------:R-:W-:Y:S01]  /*8ea0*/  R2UR UR24, R7 ;  /* 0x00000000071872ca */ /* 0x000fe200000e0000 */
[----:B------:R-:W-:Y:S01]  /*8eb0*/  UIADD3.X UR7, URZ, UR13, URZ, UP0, !UPT ;  /* 0x0000000d3f077290 */ /* 0x000fe200087fe43f */
[----:B------:R-:W-:Y:S01]  /*8ec0*/  MOV R9, 0x1 ;  /* 0x0000000100097802 */ /* 0x000fe20000000f00 */
[----:B------:R-:W-:-:S02]  /*8ed0*/  UIADD3.X UR13, URZ, UR13, URZ, UP1, !UPT ;  /* 0x0000000d3f0d7290 */ /* 0x000fc40008ffe43f */
[----:B------:R-:W-:Y:S01]  /*8ee0*/  UIADD3 UR17, UR17, 0x1c800, URZ ;  /* 0x0001c80011117890 */ /* 0x000fe2000fffe03f */
[----:B------:R-:W-:Y:S01]  /*8ef0*/  UMOV UR8, 0x0 ;  /* 0x0000000000087882 */ /* 0x000fe20000000000 */
[----:B------:R-:W-:Y:S01]  /*8f00*/  UMOV UR9, 0x10000000 ;  /* 0x1000000000097882 */ /* 0x000fe20000000000 */
[----:B------:R-:W-:Y:S01]  /*8f10*/  UMOV UR18, URZ ;  /* 0x0000003f00127c82 */ /* 0x000fe20008000000 */
[----:B------:R-:W-:Y:S02]  /*8f20*/  UMOV UR19, URZ ;  /* 0x0000003f00137c82 */ /* 0x000fe40008000000 */
[----:B------:R-:W-:Y:S02]  /*8f30*/  UIADD3 UR16, UR16, 0xc000, URZ ;  /* 0x0000c00010107890 */ /* 0x000fe4000fffe03f */
[----:B------:R-:W-:Y:S01]  /*8f40*/  UIADD3 UR24, UR24, 0x1c000, URZ ;  /* 0x0001c00018187890 */ /* 0x000fe2000fffe03f */
[----:B------:R-:W-:Y:S01]  /*8f50*/  UMOV UR26, URZ ;  /* 0x0000003f001a7c82 */ /* 0x000fe20008000000 */
[----:B------:R-:W-:Y:S01]  /*8f60*/  UMOV UR27, UR20 ;  /* 0x00000014001b7c82 */ /* 0x000fe20008000000 */
[----:B------:R-:W-:Y:S01]  /*8f70*/  UMOV UR28, UR21 ;  /* 0x00000015001c7c82 */ /* 0x000fe20008000000 */
[----:B------:R-:W-:-:S03]  /*8f80*/  UMOV UR25, UR17 ;  /* 0x0000001100197c82 */ /* 0x000fc60008000000 */
[----:B------:R1:W-:Y:S02]  /*8f90*/  UTMALDG.4D [UR16], [UR6], desc[UR8] ;  /* 0x00000810060075b4 */ /* 0x0003e40008019000 */
[----:B------:R1:W-:Y:S02]  /*8fa0*/  UTMALDG.3D [UR24], [UR12], desc[UR8] ;  /* 0x000008180c0075b4 */ /* 0x0003e40008011000 */
[----:B-1----:R-:W-:Y:S01]  /*8fb0*/  NOP ;  /* 0x0000000000007918 */ /* 0x002fe20000000000 */
.L_x_98:
[----:B------:R-:W-:Y:S05]  /*8fc0*/  BSYNC B0 ;  /* 0x0000000000007941 */ /* 0x000fea0003800000 */
.L_x_97:
[----:B------:R-:W-:Y:S04]  /*8fd0*/  BSSY B0, `(.L_x_102) ;  /* 0x0000024000007945 */ /* 0x000fe80003800000 */
[----:B------:R-:W-:Y:S05]  /*8fe0*/  @!P3 BRA `(.L_x_103) ;  /* 0x000000000088b947 */ /* 0x000fea0003800000 */
[----:B------:R-:W1:Y:S01]  /*8ff0*/  S2R R7, SR_CgaCtaId ;  /* 0x0000000000077919 */ /* 0x000e620000008800 */
[----:B------:R-:W-:Y:S02]  /*9000*/  MOV R6, 0x400 ;  /* 0x0000040000067802 */ /* 0x000fe40000000f00 */
[----:B------:R-:W-:Y:S02]  /*9010*/  SHF.L.U32 R5, R5, 0x1f, RZ ;  /* 0x0000001f05057819 */ /* 0x000fe400000006ff */
[----:B-1----:R-:W-:-:S05]  /*9020*/  LEA R7, R7, R6, 0x18 ;  /* 0x0000000607077211 */ /* 0x002fca00078ec0ff */
[----:B------:R-:W-:-:S04]  /*9030*/  IMAD R6, R4, 0x8, R7 ;  /* 0x0000000804067824 */ /* 0x000fc800078e0207 */
[----:B------:R-:W1:Y:S02]  /*9040*/  SYNCS.PHASECHK.TRANS64.TRYWAIT P0, [R6+URZ+0x1c860], R5 ;  /* 0x01c86005060075a7 */ /* 0x000e64000800017f */
[----:B-1----:R-:W-:Y:S05]  /*9050*/  @!P0 BRA `(.L_x_104) ;  /* 0x0000001000648947 */ /* 0x002fea0003800000 */
.L_x_141:
        /* <DEDUP_REMOVED lines=8> */
.L_x_105:
[----:B------:R-:W-:-:S04]  /*90e0*/  LOP3.LUT P0, RZ, R0, 0x1f, RZ, 0xc0, !PT ;  /* 0x0000001f00ff7812 */ /* 0x000fc8000780c0ff */
[----:B------:R-:W-:-:S13]  /*90f0*/  PLOP3.LUT P0, PT, P0, P2, PT, 0x2a, 0x0 ;  /* 0x000000000000781c */ /* 0x000fda0000704572 */
[----:B------:R-:W-:Y:S05]  /*9100*/  @P0 BRA `(.L_x_106) ;  /* 0x0000000000040947 */ /* 0x000fea0003800000 */
[----:B------:R-:W-:Y:S01]  /*9110*/  BPT.TRAP 0x1 ;  /* 0x000000040000795c */ /* 0x000fe20000300000 */
.L_x_106:
        /* <DEDUP_REMOVED lines=8> */
[----:B------:R-:W-:Y:S01]  /*91a0*/  UMOV UR9, 0x10000000 ;  /* 0x1000000000097882 */ /* 0x000fe20000000000 */
[----:B------:R-:W-:-:S06]  /*91b0*/  UMOV UR18, URZ ;  /* 0x0000003f00127c82 */ /* 0x000fcc0008000000 */
[----:B------:R-:W-:Y:S02]  /*91c0*/  ULEA UR16, UR16, UR5, 0xc ;  /* 0x0000000510107291 */ /* 0x000fe4000f8e603f */
[----:B------:R-:W-:Y:S02]  /*91d0*/  UIADD3 UR19, UR11, UR19, URZ ;  /* 0x000000130b137290 */ /* 0x000fe4000fffe03f */
[----:B------:R-:W-:-:S09]  /*91e0*/  UIADD3 UR17, UR17, 0x1c840, URZ ;  /* 0x0001c84011117890 */ /* 0x000fd2000fffe03f */
[----:B------:R1:W-:Y:S02]  /*91f0*/  UTMALDG.4D [UR16], [UR6], desc[UR8] ;  /* 0x00000810060075b4 */ /* 0x0003e40008019000 */
[----:B-1----:R-:W-:Y:S01]  /*9200*/  NOP ;  /* 0x0000000000007918 */ /* 0x002fe20000000000 */
.L_x_103:
[----:B------:R-:W-:Y:S05]  /*9210*/  BSYNC B0 ;  /* 0x0000000000007941 */ /* 0x000fea0003800000 */
.L_x_102:
[----:B------:R-:W-:-:S13]  /*9220*/  ISETP.GE.AND P0, PT, R3, 0x81, PT ;  /* 0x000000810300780c */ /* 0x000fda0003f06270 */
[----:B------:R-:W-:Y:S05]  /*9230*/  @!P0 EXIT ;  /* 0x000000000000894d */ /* 0x000fea0003800000 */
[----:B------:R-:W-:Y:S01]  /*9240*/  IADD3 R3, R3, 0x7f, RZ ;  /* 0x0000007f03037810 */ /* 0x000fe20007ffe0ff */
[----:B------:R-:W-:Y:S01]  /*9250*/  BSSY B0, `(.L_x_107) ;  /* 0x000008b000007945 */ /* 0x000fe20003800000 */
[----:B------:R-:W-:Y:S02]  /*9260*/  LOP3.LUT P0, RZ, R0, 0x1f, RZ, 0xc0, !PT ;  /* 0x0000001f00ff7812 */ /* 0x000fe4000780c0ff */
[----:B------:R-:W-:Y:S02]  /*9270*/  SHF.R.S32.HI R0, RZ, 0x1f, R3 ;  /* 0x0000001fff007819 */ /* 0x000fe40000011403 */
[----:B------:R-:W-:Y:S02]  /*9280*/  PLOP3.LUT P0, PT, P0, P2, PT, 0x2a, 0x0 ;  /* 0x000000000000781c */ /* 0x000fe40000704572 */
[----:B------:R-:W-:Y:S01]  /*9290*/  LEA.HI R0, R0, R3, RZ, 0x7 ;  /* 0x0000000300007211 */ /* 0x000fe200078f38ff */
[----:B------:R-:W-:-:S03]  /*92a0*/  IMAD.U32 R3, RZ, RZ, UR4 ;  /* 0x00000004ff037e24 */ /* 0x000fc6000f8e00ff */
[----:B------:R-:W-:Y:S02]  /*92b0*/  SHF.R.S32.HI R4, RZ, 0x7, R0 ;  /* 0x00000007ff047819 */ /* 0x000fe40000011400 */
[----:B------:R-:W-:Y:S02]  /*92c0*/  LOP3.LUT R0, R3, 0x2, RZ, 0xfc, !PT ;  /* 0x0000000203007812 */ /* 0x000fe400078efcff */
[----:B------:R-:W-:Y:S01]  /*92d0*/  MOV R3, 0x1 ;  /* 0x0000000100037802 */ /* 0x000fe20000000f00 */
[----:B------:R-:W-:-:S07]  /*92e0*/  IMAD.SHL.U32 R4, R4, 0x4, RZ ;  /* 0x0000000404047824 */ /* 0x000fce00078e00ff */
.L_x_122:
[----:B------:R-:W-:Y:S04]  /*92f0*/  BSSY B1, `(.L_x_108) ;  /* 0x0000020000017945 */ /* 0x000fe80003800000 */
[----:B------:R-:W-:Y:S05]  /*9300*/  @!P3 BRA `(.L_x_109) ;  /* 0x000000000078b947 */ /* 0x000fea0003800000 */
[----:B------:R-:W1:Y:S01]  /*9310*/  S2R R6, SR_CgaCtaId ;  /* 0x0000000000067919 */ /* 0x000e620000008800 */
[----:B------:R-:W-:-:S04]  /*9320*/  MOV R5, 0x400 ;  /* 0x0000040000057802 */ /* 0x000fc80000000f00 */
[----:B-1----:R-:W-:Y:S02]  /*9330*/  LEA R7, R6, R5, 0x18 ;  /* 0x0000000506077211 */ /* 0x002fe400078ec0ff */
[----:B------:R-:W-:-:S03]  /*9340*/  SHF.L.U32 R5, R3, 0x1f, RZ ;  /* 0x0000001f03057819 */ /* 0x000fc600000006ff */
[----:B------:R-:W-:-:S04]  /*9350*/  IMAD R6, R2, 0x8, R7 ;  /* 0x0000000802067824 */ /* 0x000fc800078e0207 */
[----:B------:R-:W1:Y:S02]  /*9360*/  SYNCS.PHASECHK.TRANS64.TRYWAIT P4, [R6+URZ+0x1c820], R5 ;  /* 0x01c82005060075a7 */ /* 0x000e64000808017f */
[----:B-1----:R-:W-:Y:S05]  /*9370*/  @!P4 BRA `(.L_x_110) ;  /* 0x0000000c00b0c947 */ /* 0x002fea0003800000 */
.L_x_142:
[----:B-1----:R-:W-:-:S04]  /*9380*/  @P2 IMAD.MOV.U32 R5, RZ, RZ, 0x2200 ;  /* 0x00002200ff052424 */ /* 0x002fc800078e00ff */
[----:B------:R1:W-:Y:S02]  /*9390*/  @P2 SYNCS.ARRIVE.TRANS64 RZ, [R6+URZ+0x1c800], R5 ;  /* 0x01c8000506ff29a7 */ /* 0x0003e4000800003f */
[----:B-1----:R-:W-:-:S04]  /*93a0*/  PRMT R5, R0, 0x9910, RZ ;  /* 0x0000991000057816 */ /* 0x002fc800000000ff */
[----:B------:R-:W-:-:S13]  /*93b0*/  ISETP.NE.AND P4, PT, R5, 0x2, PT ;  /* 0x000000020500780c */ /* 0x000fda0003f85270 */
[----:B------:R-:W-:Y:S05]  /*93c0*/  @P4 BRA `(.L_x_111) ;  /* 0x0000000000044947 */ /* 0x000fea0003800000 */
[----:B------:R-:W-:Y:S01]  /*93d0*/  BPT.TRAP 0x1 ;  /* 0x000000040000795c */ /* 0x000fe20000300000 */
.L_x_111:
[----:B------:R-:W-:Y:S05]  /*93e0*/  @P0 BRA `(.L_x_112) ;  /* 0x0000000000040947 */ /* 0x000fea0003800000 */
[----:B------:R-:W-:Y:S01]  /*93f0*/  BPT.TRAP 0x1 ;  /* 0x000000040000795c */ /* 0x000fe20000300000 */
.L_x_112:
[----:B------:R-:W-:Y:S01]  /*9400*/  LEA R7, R2, R7, 0xd ;  /* 0x0000000702077211 */ /* 0x000fe200078e68ff */
        /* <DEDUP_REMOVED lines=9> */
[----:B------:R-:W-:Y:S02]  /*94a0*/  UIADD3 UR17, UR17, 0x1c800, URZ ;  /* 0x0001c80011117890 */ /* 0x000fe4000fffe03f */
[----:B------:R-:W-:Y:S02]  /*94b0*/  UIADD3 UR16, UR16, 0xc000, URZ ;  /* 0x0000c00010107890 */ /* 0x000fe4000fffe03f */
[----:B------:R-:W-:-:S09]  /*94c0*/  USHF.L.U32 UR19, UR19, 0x7, URZ ;  /* 0x0000000713137899 */ /* 0x000fd2000800063f */
[----:B------:R1:W-:Y:S02]  /*94d0*/  UTMALDG.4D [UR16], [UR6], desc[UR8] ;  /* 0x00000810060075b4 */ /* 0x0003e40008019000 */
[----:B-1----:R-:W-:Y:S01]  /*94e0*/  NOP ;  /* 0x0000000000007918 */ /* 0x002fe20000000000 */
.L_x_109:
[----:B------:R-:W-:Y:S05]  /*94f0*/  BSYNC B1 ;  /* 0x0000000000017941 */ /* 0x000fea0003800000 */
.L_x_108:
[C---:B------:R-:W-:Y:S01]  /*9500*/  ISETP.LT.OR P4, PT, R4.reuse, 0x6, !P3 ;  /* 0x000000060400780c */ /* 0x040fe20005f81670 */
[----:B------:R-:W-:Y:S01]  /*9510*/  BSSY B1, `(.L_x_113) ;  /* 0x000001c000017945 */ /* 0x000fe20003800000 */
[----:B------:R-:W-:-:S11]  /*9520*/  ISETP.LT.OR P5, PT, R4, 0x7, !P3 ;  /* 0x000000070400780c */ /* 0x000fd60005fa1670 */
[----:B------:R-:W-:Y:S05]  /*9530*/  @P4 BRA `(.L_x_114) ;  /* 0x0000000000644947 */ /* 0x000fea0003800000 */
[----:B------:R-:W1:Y:S01]  /*9540*/  S2R R6, SR_CgaCtaId ;  /* 0x0000000000067919 */ /* 0x000e620000008800 */
[----:B------:R-:W-:Y:S01]  /*9550*/  MOV R5, 0x400 ;  /* 0x0000040000057802 */ /* 0x000fe20000000f00 */
[----:B------:R-:W-:Y:S01]  /*9560*/  ULDC.64 UR6, c[0x0][0x198] ;  /* 0x0000660000067ab9 */ /* 0x000fe20000000a00 */
[----:B------:R-:W-:Y:S01]  /*9570*/  R2UR UR26, R9 ;  /* 0x00000000091a72ca */ /* 0x000fe200000e0000 */
[----:B------:R-:W-:Y:S01]  /*9580*/  UIADD3 UR6, UP0, UR6, 0x4f0, URZ ;  /* 0x000004f006067890 */ /* 0x000fe2000ff1e03f */
[----:B------:R-:W-:Y:S01]  /*9590*/  UMOV UR8, 0x0 ;  /* 0x0000000000087882 */ /* 0x000fe20000000000 */
[----:B------:R-:W-:Y:S02]  /*95a0*/  UMOV UR9, 0x10000000 ;  /* 0x1000000000097882 */ /* 0x000fe40000000000 */
[----:B------:R-:W-:Y:S01]  /*95b0*/  UIADD3.X UR7, URZ, UR7, URZ, UP0, !UPT ;  /* 0x000000073f077290 */ /* 0x000fe200087fe43f */
[----:B------:R-:W-:Y:S01]  /*95c0*/  UMOV UR27, UR20 ;  /* 0x00000014001b7c82 */ /* 0x000fe20008000000 */
[----:B------:R-:W-:-:S06]  /*95d0*/  UMOV UR28, UR21 ;  /* 0x00000015001c7c82 */ /* 0x000fcc0008000000 */
[----:B------:R-:W-:Y:S01]  /*95e0*/  USHF.L.U32 UR26, UR26, 0x7, URZ ;  /* 0x000000071a1a7899 */ /* 0x000fe2000800063f */
[----:B-1----:R-:W-:-:S05]  /*95f0*/  LEA R5, R6, R5, 0x18 ;  /* 0x0000000506057211 */ /* 0x002fca00078ec0ff */
[C-C-:B------:R-:W-:Y:S02]  /*9600*/  IMAD R6, R2.reuse, 0x8, R5.reuse ;  /* 0x0000000802067824 */ /* 0x140fe400078e0205 */
[----:B------:R-:W-:-:S03]  /*9610*/  IMAD R5, R2, 0x200, R5 ;  /* 0x0000020002057824 */ /* 0x000fc600078e0205 */
[----:B------:R-:W-:Y:S02]  /*9620*/  R2UR UR25, R6 ;  /* 0x00000000061972ca */ /* 0x000fe400000e0000 */
[----:B------:R-:W-:Y:S02]  /*9630*/  R2UR UR24, R5 ;  /* 0x00000000051872ca */ /* 0x000fe400000e0000 */
[----:B------:R-:W-:-:S04]  /*9640*/  IADD3 R5, R2, 0x1, RZ ;  /* 0x0000000102057810 */ /* 0x000fc80007ffe0ff */
[----:B------:R-:W-:-:S04]  /*9650*/  ISETP.NE.AND P4, PT, R5, 0x4, PT ;  /* 0x000000040500780c */ /* 0x000fc80003f85270 */
[----:B------:R-:W-:Y:S01]  /*9660*/  SEL R2, RZ, 0x1, P4 ;  /* 0x00000001ff027807 */ /* 0x000fe20002000000 */
[----:B------:R-:W-:Y:S02]  /*9670*/  UIADD3 UR25, UR25, 0x1c800, URZ ;  /* 0x0001c80019197890 */ /* 0x000fe4000fffe03f */
[----:B------:R-:W-:Y:S01]  /*9680*/  UIADD3 UR24, UR24, 0x1c000, URZ ;  /* 0x0001c00018187890 */ /* 0x000fe2000fffe03f */
[----:B------:R-:W-:Y:S02]  /*9690*/  LOP3.LUT R3, R3, R2, RZ, 0x3c, !PT ;  /* 0x0000000203037212 */ /* 0x000fe400078e3cff */
[----:B------:R-:W-:-:S06]  /*96a0*/  SEL R2, R5, RZ, P4 ;  /* 0x000000ff05027207 */ /* 0x000fcc0002000000 */
[----:B------:R1:W-:Y:S02]  /*96b0*/  UTMALDG.3D [UR24], [UR6], desc[UR8] ;  /* 0x00000818060075b4 */ /* 0x0003e40008011000 */
[----:B-1----:R-:W-:Y:S01]  /*96c0*/  NOP ;  /* 0x0000000000007918 */ /* 0x002fe20000000000 */
.L_x_114:
[----:B------:R-:W-:Y:S05]  /*96d0*/  BSYNC B1 ;  /* 0x0000000000017941 */ /* 0x000fea0003800000 */
.L_x_113:
[----:B------:R-:W-:Y:S04]  /*96e0*/  BSSY B1, `(.L_x_115) ;  /* 0x0000020000017945 */ /* 0x000fe80003800000 */
[----:B------:R-:W-:Y:S05]  /*96f0*/  @P5 BRA `(.L_x_116) ;  /* 0x0000000000785947 */ /* 0x000fea0003800000 */
[----:B------:R-:W1:Y:S01]  /*9700*/  S2R R6, SR_CgaCtaId ;  /* 0x0000000000067919 */ /* 0x000e620000008800 */
[----:B------:R-:W-:Y:S02]  /*9710*/  MOV R5, 0x400 ;  /* 0x0000040000057802 */ /* 0x000fe40000000f00 */
[----:B------:R-:W-:Y:S02]  /*9720*/  SHF.L.U32 R7, R3, 0x1f, RZ ;  /* 0x0000001f03077819 */ /* 0x000fe400000006ff */
[----:B-1----:R-:W-:-:S05]  /*9730*/  LEA R5, R6, R5, 0x18 ;  /* 0x0000000506057211 */ /* 0x002fca00078ec0ff */
[----:B------:R-:W-:-:S04]  /*9740*/  IMAD R6, R2, 0x8, R5 ;  /* 0x0000000802067824 */ /* 0x000fc800078e0205 */
[----:B------:R-:W1:Y:S02]  /*9750*/  SYNCS.PHASECHK.TRANS64.TRYWAIT P4, [R6+URZ+0x1c820], R7 ;  /* 0x01c82007060075a7 */ /* 0x000e64000808017f */
[----:B-1----:R-:W-:Y:S05]  /*9760*/  @!P4 BRA `(.L_x_117) ;  /* 0x0000000800c8c947 */ /* 0x002fea0003800000 */
.L_x_143:
[----:B-1----:R-:W-:-:S04]  /*9770*/  @P1 IMAD.MOV.U32 R7, RZ, RZ, 0x2200 ;  /* 0x00002200ff071424 */ /* 0x002fc800078e00ff */
[----:B------:R1:W-:Y:S02]  /*9780*/  @P1 SYNCS.ARRIVE.TRANS64 RZ, [R6+URZ+0x1c800], R7 ;  /* 0x01c8000706ff19a7 */ /* 0x0003e4000800003f */
[----:B-1----:R-:W-:-:S04]  /*9790*/  PRMT R7, R0, 0x9910, RZ ;  /* 0x0000991000077816 */ /* 0x002fc800000000ff */
[----:B------:R-:W-:-:S13]  /*97a0*/  ISETP.NE.AND P4, PT, R7, 0x2, PT ;  /* 0x000000020700780c */ /* 0x000fda0003f85270 */
[----:B------:R-:W-:Y:S05]  /*97b0*/  @P4 BRA `(.L_x_118) ;  /* 0x0000000000044947 */ /* 0x000fea0003800000 */
[----:B------:R-:W-:Y:S01]  /*97c0*/  BPT.TRAP 0x1 ;  /* 0x000000040000795c */ /* 0x000fe20000300000 */
.L_x_118:
[----:B------:R-:W-:Y:S05]  /*97d0*/  @P0 BRA `(.L_x_119) ;  /* 0x0000000000040947 */ /* 0x000fea0003800000 */
[----:B------:R-:W-:Y:S01]  /*97e0*/  BPT.TRAP 0x1 ;  /* 0x000000040000795c */ /* 0x000fe20000300000 */
.L_x_119:
        /* <DEDUP_REMOVED lines=15> */
.L_x_116:
[----:B------:R-:W-:Y:S05]  /*98e0*/  BSYNC B1 ;  /* 0x0000000000017941 */ /* 0x000fea0003800000 */
.L_x_115:
[----:B------:R-:W-:Y:S01]  /*98f0*/  ISETP.LT.OR P4, PT, R4, 0x8, !P3 ;  /* 0x000000080400780c */ /* 0x000fe20005f81670 */
[----:B------:R-:W-:-:S12]  /*9900*/  BSSY B1, `(.L_x_120) ;  /* 0x000001c000017945 */ /* 0x000fd80003800000 */
[----:B------:R-:W-:Y:S05]  /*9910*/  @P4 BRA `(.L_x_121) ;  /* 0x0000000000684947 */ /* 0x000fea0003800000 */
[----:B------:R-:W1:Y:S01]  /*9920*/  S2R R6, SR_CgaCtaId ;  /* 0x0000000000067919 */ /* 0x000e620000008800 */
[----:B------:R-:W-:Y:S01]  /*9930*/  MOV R5, 0x400 ;  /* 0x0000040000057802 */ /* 0x000fe20000000f00 */
[----:B------:R-:W-:Y:S01]  /*9940*/  ULDC.64 UR6, c[0x0][0x198] ;  /* 0x0000660000067ab9 */ /* 0x000fe20000000a00 */
[C---:B------:R-:W-:Y:S01]  /*9950*/  R2UR UR26, R9.reuse ;  /* 0x00000000091a72ca */ /* 0x040fe200000e0000 */
[----:B------:R-:W-:Y:S01]  /*9960*/  UIADD3 UR6, UP0, UR6, 0x5f0, URZ ;  /* 0x000005f006067890 */ /* 0x000fe2000ff1e03f */
[----:B------:R-:W-:Y:S01]  /*9970*/  VIADD R9, R9, 0x1 ;  /* 0x0000000109097836 */ /* 0x000fe20000000000 */
[----:B------:R-:W-:Y:S01]  /*9980*/  UMOV UR8, 0x0 ;  /* 0x0000000000087882 */ /* 0x000fe20000000000 */
[----:B------:R-:W-:Y:S01]  /*9990*/  UMOV UR9, 0x10000000 ;  /* 0x1000000000097882 */ /* 0x000fe20000000000 */
[----:B------:R-:W-:Y:S01]  /*99a0*/  UIADD3.X UR7, URZ, UR7, URZ, UP0, !UPT ;  /* 0x000000073f077290 */ /* 0x000fe200087fe43f */
[----:B------:R-:W-:Y:S01]  /*99b0*/  UMOV UR27, UR20 ;  /* 0x00000014001b7c82 */ /* 0x000fe20008000000 */
[----:B------:R-:W-:-:S06]  /*99c0*/  UMOV UR28, UR21 ;  /* 0x00000015001c7c82 */ /* 0x000fcc0008000000 */
[----:B------:R-:W-:Y:S01]  /*99d0*/  USHF.L.U32 UR26, UR26, 0x7, URZ ;  /* 0x000000071a1a7899 */ /* 0x000fe2000800063f */
[----:B-1----:R-:W-:-:S05]  /*99e0*/  LEA R5, R6, R5, 0x18 ;  /* 0x0000000506057211 */ /* 0x002fca00078ec0ff */
[C-C-:B------:R-:W-:Y:S02]  /*99f0*/  IMAD R6, R2.reuse, 0x8, R5.reuse ;  /* 0x0000000802067824 */ /* 0x140fe400078e0205 */
[C---:B------:R-:W-:Y:S01]  /*9a00*/  IMAD R5, R2.reuse, 0x200, R5 ;  /* 0x0000020002057824 */ /* 0x040fe200078e0205 */
[----:B------:R-:W-:Y:S02]  /*9a10*/  IADD3 R2, R2, 0x1, RZ ;  /* 0x0000000102027810 */ /* 0x000fe40007ffe0ff */
[----:B------:R-:W-:Y:S02]  /*9a20*/  R2UR UR25, R6 ;  /* 0x00000000061972ca */ /* 0x000fe400000e0000 */
[----:B------:R-:W-:Y:S02]  /*9a30*/  R2UR UR24, R5 ;  /* 0x00000000051872ca */ /* 0x000fe400000e0000 */
[----:B------:R-:W-:-:S04]  /*9a40*/  ISETP.NE.AND P4, PT, R2, 0x4, PT ;  /* 0x000000040200780c */ /* 0x000fc80003f85270 */
[----:B------:R-:W-:Y:S02]  /*9a50*/  SEL R6, RZ, 0x1, P4 ;  /* 0x00000001ff067807 */ /* 0x000fe40002000000 */
[----:B------:R-:W-:Y:S02]  /*9a60*/  SEL R2, R2, RZ, P4 ;  /* 0x000000ff02027207 */ /* 0x000fe40002000000 */
[----:B------:R-:W-:Y:S01]  /*9a70*/  LOP3.LUT R3, R3, R6, RZ, 0x3c, !PT ;  /* 0x0000000603037212 */ /* 0x000fe200078e3cff */
[----:B------:R-:W-:Y:S02]  /*9a80*/  UIADD3 UR25, UR25, 0x1c800, URZ ;  /* 0x0001c80019197890 */ /* 0x000fe4000fffe03f */
[----:B------:R-:W-:-:S09]  /*9a90*/  UIADD3 UR24, UR24, 0x1c000, URZ ;  /* 0x0001c00018187890 */ /* 0x000fd2000fffe03f */
[----:B------:R1:W-:Y:S02]  /*9aa0*/  UTMALDG.3D [UR24], [UR6], desc[UR8] ;  /* 0x00000818060075b4 */ /* 0x0003e40008011000 */
[----:B-1----:R-:W-:Y:S01]  /*9ab0*/  NOP ;  /* 0x0000000000007918 */ /* 0x002fe20000000000 */
.L_x_121:
[----:B------:R-:W-:Y:S05]  /*9ac0*/  BSYNC B1 ;  /* 0x0000000000017941 */ /* 0x000fea0003800000 */
.L_x_120:
[C---:B------:R-:W-:Y:S01]  /*9ad0*/  ISETP.GT.AND P4, PT, R4.reuse, 0x8, PT ;  /* 0x000000080400780c */ /* 0x040fe20003f84270 */
[----:B------:R-:W-:-:S12]  /*9ae0*/  VIADD R4, R4, 0xfffffffc ;  /* 0xfffffffc04047836 */ /* 0x000fd80000000000 */
[----:B------:R-:W-:Y:S05]  /*9af0*/  @P4 BRA `(.L_x_122) ;  /* 0xfffffff400fc4947 */ /* 0x000fea000383ffff */
[----:B------:R-:W-:Y:S05]  /*9b00*/  BSYNC B0 ;  /* 0x0000000000007941 */ /* 0x000fea0003800000 */
.L_x_107:
[----:B------:R-:W-:Y:S05]  /*9b10*/  EXIT ;  /* 0x000000000000794d */ /* 0x000fea0003800000 */
.L_x_15:
[----:B--2---:R-:W-:-:S04]  /*9b20*/  MOV R3, UR8 ;  /* 0x0000000800037c02 */ /* 0x004fc80008000f00 */
[----:B------:R2:W3:Y:S03]  /*9b30*/  SYNCS.PHASECHK.TRANS64.TRYWAIT P1, [R3+URZ+0x1c840], R2 ;  /* 0x01c84002030075a7 */ /* 0x0004e6000802017f */
[----:B---3--:R-:W-:Y:S05]  /*9b40*/  @!P1 NANOSLEEP.SYNCS 0x989680 ;  /* 0x009896800000995d */ /* 0x008fea0003900000 */
[----:B------:R-:W3:Y:S02]  /*9b50*/  @!P1 SYNCS.PHASECHK.TRANS64 P1, [R3+URZ+0x1c840], R2 ;  /* 0x01c84002030095a7 */ /* 0x000ee4000802007f */
[----:B---3--:R-:W-:Y:S05]  /*9b60*/  @!P1 BRA `(.L_x_15) ;  /* 0xfffffffc00ec9947 */ /* 0x008fea000383ffff */
[----:B------:R-:W-:Y:S05]  /*9b70*/  BRA `(.L_x_123) ;  /* 0xffffff7000a47947 */ /* 0x000fea000383ffff */
.L_x_17:
[----:B--2---:R-:W-:-:S04]  /*9b80*/  IMAD.U32 R5, RZ, RZ, UR8 ;  /* 0x00000008ff057e24 */ /* 0x004fc8000f8e00ff */
[----:B------:R2:W3:Y:S03]  /*9b90*/  SYNCS.PHASECHK.TRANS64.TRYWAIT P1, [R5+URZ+0x1c848], R2 ;  /* 0x01c84802050075a7 */ /* 0x0004e6000802017f */
[----:B---3--:R-:W-:Y:S05]  /*9ba0*/  @!P1 NANOSLEEP.SYNCS 0x989680 ;  /* 0x009896800000995d */ /* 0x008fea0003900000 */
[----:B------:R-:W3:Y:S02]  /*9bb0*/  @!P1 SYNCS.PHASECHK.TRANS64 P1, [R5+URZ+0x1c848], R2 ;  /* 0x01c84802050095a7 */ /* 0x000ee4000802007f */
[----:B---3--:R-:W-:Y:S05]  /*9bc0*/  @!P1 BRA `(.L_x_17) ;  /* 0xfffffffc00ec9947 */ /* 0x008fea000383ffff */
[----:B------:R-:W-:Y:S05]  /*9bd0*/  BRA `(.L_x_124) ;  /* 0xffffff7000b07947 */ /* 0x000fea000383ffff */
.L_x_20:
[----:B-1----:R-:W-:-:S04]  /*9be0*/  IMAD.U32 R3, RZ, RZ, UR14 ;  /* 0x0000000eff037e24 */ /* 0x002fc8000f8e00ff */
[----:B------:R1:W2:Y:S03]  /*9bf0*/  SYNCS.PHASECHK.TRANS64.TRYWAIT P1, [R3+URZ+0x1c800], R0 ;  /* 0x01c80000030075a7 */ /* 0x0002a6000802017f */
[----:B--2---:R-:W-:Y:S05]  /*9c00*/  @!P1 NANOSLEEP.SYNCS 0x989680 ;  /* 0x009896800000995d */ /* 0x004fea0003900000 */
[----:B------:R-:W2:Y:S02]  /*9c10*/  @!P1 SYNCS.PHASECHK.TRANS64 P1, [R3+URZ+0x1c800], R0 ;  /* 0x01c80000030095a7 */ /* 0x000ea4000802007f */
[----:B--2---:R-:W-:Y:S05]  /*9c20*/  @!P1 BRA `(.L_x_20) ;  /* 0xfffffffc00ec9947 */ /* 0x004fea000383ffff */
[----:B------:R-:W-:Y:S05]  /*9c30*/  BRA `(.L_x_125) ;  /* 0xffffff7400a87947 */ /* 0x000fea000383ffff */
.L_x_22:
[----:B-1----:R-:W-:-:S04]  /*9c40*/  MOV R3, UR16 ;  /* 0x0000001000037c02 */ /* 0x002fc80008000f00 */
[----:B------:R1:W2:Y:S03]  /*9c50*/  SYNCS.PHASECHK.TRANS64.TRYWAIT P1, [R3+URZ+0x1c800], R0 ;  /* 0x01c80000030075a7 */ /* 0x0002a6000802017f */
[----:B--2---:R-:W-:Y:S05]  /*9c60*/  @!P1 NANOSLEEP.SYNCS 0x989680 ;  /* 0x009896800000995d */ /* 0x004fea0003900000 */
[----:B------:R-:W2:Y:S02]  /*9c70*/  @!P1 SYNCS.PHASECHK.TRANS64 P1, [R3+URZ+0x1c800], R0 ;  /* 0x01c80000030095a7 */ /* 0x000ea4000802007f */
[----:B--2---:R-:W-:Y:S05]  /*9c80*/  @!P1 BRA `(.L_x_22) ;  /* 0xfffffffc00ec9947 */ /* 0x004fea000383ffff */
[----:B------:R-:W-:Y:S05]  /*9c90*/  BRA `(.L_x_126) ;  /* 0xffffff7800347947 */ /* 0x000fea000383ffff */
.L_x_23:
[----:B-1----:R-:W-:-:S04]  /*9ca0*/  IMAD.U32 R3, RZ, RZ, UR15 ;  /* 0x0000000fff037e24 */ /* 0x002fc8000f8e00ff */
[----:B------:R1:W2:Y:S03]  /*9cb0*/  SYNCS.PHASECHK.TRANS64.TRYWAIT P1, [R3+URZ], R0 ;  /* 0x00000000030075a7 */ /* 0x0002a6000802017f */
[----:B--2---:R-:W-:Y:S05]  /*9cc0*/  @!P1 NANOSLEEP.SYNCS 0x989680 ;  /* 0x009896800000995d */ /* 0x004fea0003900000 */
[----:B------:R-:W2:Y:S02]  /*9cd0*/  @!P1 SYNCS.PHASECHK.TRANS64 P1, [R3+URZ], R0 ;  /* 0x00000000030095a7 */ /* 0x000ea4000802007f */
[----:B--2---:R-:W-:Y:S05]  /*9ce0*/  @!P1 BRA `(.L_x_23) ;  /* 0xfffffffc00ec9947 */ /* 0x004fea000383ffff */
[----:B------:R-:W-:Y:S05]  /*9cf0*/  BRA `(.L_x_127) ;  /* 0xffffff8400087947 */ /* 0x000fea000383ffff */
.L_x_25:
[----:B-1----:R-:W-:-:S04]  /*9d00*/  IMAD.U32 R62, RZ, RZ, UR14 ;  /* 0x0000000eff3e7e24 */ /* 0x002fc8000f8e00ff */
[----:B------:R1:W2:Y:S03]  /*9d10*/  SYNCS.PHASECHK.TRANS64.TRYWAIT P1, [R62+URZ+0x1c8a0], R3 ;  /* 0x01c8a0033e0075a7 */ /* 0x0002a6000802017f */
[----:B--2---:R-:W-:Y:S05]  /*9d20*/  @!P1 NANOSLEEP.SYNCS 0x989680 ;  /* 0x009896800000995d */ /* 0x004fea0003900000 */
[----:B------:R-:W2:Y:S02]  /*9d30*/  @!P1 SYNCS.PHASECHK.TRANS64 P1, [R62+URZ+0x1c8a0], R3 ;  /* 0x01c8a0033e0095a7 */ /* 0x000ea4000802007f */
[----:B--2---:R-:W-:Y:S05]  /*9d40*/  @!P1 BRA `(.L_x_25) ;  /* 0xfffffffc00ec9947 */ /* 0x004fea000383ffff */
[----:B------:R-:W-:Y:S05]  /*9d50*/  BRA `(.L_x_24) ;  /* 0xffffffb000747947 */ /* 0x000fea000383ffff */
.L_x_29:
[----:B-1----:R-:W-:-:S04]  /*9d60*/  MOV R3, UR14 ;  /* 0x0000000e00037c02 */ /* 0x002fc80008000f00 */
[----:B------:R1:W2:Y:S03]  /*9d70*/  SYNCS.PHASECHK.TRANS64.TRYWAIT P1, [R3+URZ+0x1c890], R0 ;  /* 0x01c89000030075a7 */ /* 0x0002a6000802017f */
[----:B--2---:R-:W-:Y:S05]  /*9d80*/  @!P1 NANOSLEEP.SYNCS 0x989680 ;  /* 0x009896800000995d */ /* 0x004fea0003900000 */
[----:B------:R-:W2:Y:S02]  /*9d90*/  @!P1 SYNCS.PHASECHK.TRANS64 P1, [R3+URZ+0x1c890], R0 ;  /* 0x01c89000030095a7 */ /* 0x000ea4000802007f */
[----:B--2---:R-:W-:Y:S05]  /*9da0*/  @!P1 BRA `(.L_x_29) ;  /* 0xfffffffc00ec9947 */ /* 0x004fea000383ffff */
[----:B------:R-:W-:Y:S05]  /*9db0*/  BRA `(.L_x_128) ;  /* 0xffffffb800447947 */ /* 0x000fea000383ffff */
.L_x_32:
[----:B-1----:R-:W-:-:S04]  /*9dc0*/  IMAD.U32 R3, RZ, RZ, UR14 ;  /* 0x0000000eff037e24 */ /* 0x002fc8000f8e00ff */
[----:B------:R1:W2:Y:S03]  /*9dd0*/  SYNCS.PHASECHK.TRANS64.TRYWAIT P1, [R3+URZ], R0 ;  /* 0x00000000030075a7 */ /* 0x0002a6000802017f */
[----:B--2---:R-:W-:Y:S05]  /*9de0*/  @!P1 NANOSLEEP.SYNCS 0x989680 ;  /* 0x009896800000995d */ /* 0x004fea0003900000 */
[----:B------:R-:W2:Y:S02]  /*9df0*/  @!P1 SYNCS.PHASECHK.TRANS64 P1, [R3+URZ], R0 ;  /* 0x00000000030095a7 */ /* 0x000ea4000802007f */
[----:B--2---:R-:W-:Y:S05]  /*9e00*/  @!P1 BRA `(.L_x_32) ;  /* 0xfffffffc00ec9947 */ /* 0x004fea000383ffff */
[----:B------:R-:W-:Y:S05]  /*9e10*/  BRA `(.L_x_129) ;  /* 0xffffffb800547947 */ /* 0x000fea000383ffff */
.L_x_34:
[----:B-1----:R-:W-:-:S04]  /*9e20*/  IMAD.U32 R3, RZ, RZ, UR18 ;  /* 0x00000012ff037e24 */ /* 0x002fc8000f8e00ff */
[----:B------:R1:W2:Y:S03]  /*9e30*/  SYNCS.PHASECHK.TRANS64.TRYWAIT P2, [R3+URZ+0x1c890], R0 ;  /* 0x01c89000030075a7 */ /* 0x0002a6000804017f */
[----:B--2---:R-:W-:Y:S05]  /*9e40*/  @!P2 NANOSLEEP.SYNCS 0x989680 ;  /* 0x009896800000a95d */ /* 0x004fea0003900000 */
[----:B------:R-:W2:Y:S02]  /*9e50*/  @!P2 SYNCS.PHASECHK.TRANS64 P2, [R3+URZ+0x1c890], R0 ;  /* 0x01c890000300a5a7 */ /* 0x000ea4000804007f */
[----:B--2---:R-:W-:Y:S05]  /*9e60*/  @!P2 BRA `(.L_x_34) ;  /* 0xfffffffc00eca947 */ /* 0x004fea000383ffff */
[----:B------:R-:W-:Y:S05]  /*9e70*/  BRA `(.L_x_130) ;  /* 0xffffffc400147947 */ /* 0x000fea000383ffff */
.L_x_46:
[----:B-1----:R-:W-:-:S04]  /*9e80*/  MOV R3, UR4 ;  /* 0x0000000400037c02 */ /* 0x002fc80008000f00 */
[----:B------:R1:W3:Y:S03]  /*9e90*/  SYNCS.PHASECHK.TRANS64.TRYWAIT P0, [R3+URZ+0x1c890], R0 ;  /* 0x01c89000030075a7 */ /* 0x0002e6000800017f */
[----:B---3--:R-:W-:Y:S05]  /*9ea0*/  @!P0 NANOSLEEP.SYNCS 0x989680 ;  /* 0x009896800000895d */ /* 0x008fea0003900000 */
[----:B------:R-:W3:Y:S02]  /*9eb0*/  @!P0 SYNCS.PHASECHK.TRANS64 P0, [R3+URZ+0x1c890], R0 ;  /* 0x01c89000030085a7 */ /* 0x000ee4000800007f */
[----:B---3--:R-:W-:Y:S05]  /*9ec0*/  @!P0 BRA `(.L_x_46) ;  /* 0xfffffffc00ec8947 */ /* 0x008fea000383ffff */
[----:B------:R-:W-:Y:S05]  /*9ed0*/  BRA `(.L_x_131) ;  /* 0xffffffd0001c7947 */ /* 0x000fea000383ffff */
.L_x_48:
[----:B-1----:R-:W-:-:S04]  /*9ee0*/  IMAD.U32 R3, RZ, RZ, UR6 ;  /* 0x00000006ff037e24 */ /* 0x002fc8000f8e00ff */
[----:B------:R1:W3:Y:S03]  /*9ef0*/  SYNCS.PHASECHK.TRANS64.TRYWAIT P0, [R3+URZ+0x1c890], R0 ;  /* 0x01c89000030075a7 */ /* 0x0002e6000800017f */
[----:B---3--:R-:W-:Y:S05]  /*9f00*/  @!P0 NANOSLEEP.SYNCS 0x989680 ;  /* 0x009896800000895d */ /* 0x008fea0003900000 */
[----:B------:R-:W3:Y:S02]  /*9f10*/  @!P0 SYNCS.PHASECHK.TRANS64 P0, [R3+URZ+0x1c890], R0 ;  /* 0x01c89000030085a7 */ /* 0x000ee4000800007f */
[----:B---3--:R-:W-:Y:S05]  /*9f20*/  @!P0 BRA `(.L_x_48) ;  /* 0xfffffffc00ec8947 */ /* 0x008fea000383ffff */
[----:B------:R-:W-:Y:S05]  /*9f30*/  BRA `(.L_x_132) ;  /* 0xffffffd000347947 */ /* 0x000fea000383ffff */
.L_x_49:
[----:B-1----:R-:W-:-:S04]  /*9f40*/  IMAD.U32 R3, RZ, RZ, UR4 ;  /* 0x00000004ff037e24 */ /* 0x002fc8000f8e00ff */
[----:B------:R1:W2:Y:S03]  /*9f50*/  SYNCS.PHASECHK.TRANS64.TRYWAIT P0, [R3+URZ+0x1c8a0], R2 ;  /* 0x01c8a002030075a7 */ /* 0x0002a6000800017f */
[----:B--2---:R-:W-:Y:S05]  /*9f60*/  @!P0 NANOSLEEP.SYNCS 0x989680 ;  /* 0x009896800000895d */ /* 0x004fea0003900000 */
[----:B------:R-:W2:Y:S02]  /*9f70*/  @!P0 SYNCS.PHASECHK.TRANS64 P0, [R3+URZ+0x1c8a0], R2 ;  /* 0x01c8a002030085a7 */ /* 0x000ea4000800007f */
[----:B--2---:R-:W-:Y:S05]  /*9f80*/  @!P0 BRA `(.L_x_49) ;  /* 0xfffffffc00ec8947 */ /* 0x004fea000383ffff */
[----:B------:R-:W-:Y:S05]  /*9f90*/  BRA `(.L_x_133) ;  /* 0xffffffd0003c7947 */ /* 0x000fea000383ffff */
.L_x_63:
[----:B-1----:R-:W-:-:S04]  /*9fa0*/  MOV R3, UR13 ;  /* 0x0000000d00037c02 */ /* 0x002fc80008000f00 */
[----:B------:R1:W4:Y:S03]  /*9fb0*/  SYNCS.PHASECHK.TRANS64.TRYWAIT P2, [R3+URZ+0x1c880], R0 ;  /* 0x01c88000030075a7 */ /* 0x000326000804017f */
[----:B----4-:R-:W-:Y:S05]  /*9fc0*/  @!P2 NANOSLEEP.SYNCS 0x989680 ;  /* 0x009896800000a95d */ /* 0x010fea0003900000 */
[----:B------:R-:W4:Y:S02]  /*9fd0*/  @!P2 SYNCS.PHASECHK.TRANS64 P2, [R3+URZ+0x1c880], R0 ;  /* 0x01c880000300a5a7 */ /* 0x000f24000804007f */
[----:B----4-:R-:W-:Y:S05]  /*9fe0*/  @!P2 BRA `(.L_x_63) ;  /* 0xfffffffc00eca947 */ /* 0x010fea000383ffff */
[----:B------:R-:W-:Y:S05]  /*9ff0*/  BRA `(.L_x_134) ;  /* 0xffffffdc00547947 */ /* 0x000fea000383ffff */
.L_x_67:
[----:B-1----:R-:W-:-:S04]  /*a000*/  IMAD.U32 R3, RZ, RZ, UR6 ;  /* 0x00000006ff037e24 */ /* 0x002fc8000f8e00ff */
[----:B------:R1:W2:Y:S03]  /*a010*/  SYNCS.PHASECHK.TRANS64.TRYWAIT P2, [R3+URZ+0x1c880], R2 ;  /* 0x01c88002030075a7 */ /* 0x0002a6000804017f */
[----:B--2---:R-:W-:Y:S05]  /*a020*/  @!P2 NANOSLEEP.SYNCS 0x989680 ;  /* 0x009896800000a95d */ /* 0x004fea0003900000 */
[----:B------:R-:W2:Y:S02]  /*a030*/  @!P2 SYNCS.PHASECHK.TRANS64 P2, [R3+URZ+0x1c880], R2 ;  /* 0x01c880020300a5a7 */ /* 0x000ea4000804007f */
[----:B--2---:R-:W-:Y:S05]  /*a040*/  @!P2 BRA `(.L_x_67) ;  /* 0xfffffffc00eca947 */ /* 0x004fea000383ffff */
[----:B------:R-:W-:Y:S05]  /*a050*/  BRA `(.L_x_135) ;  /* 0xffffffdc00a47947 */ /* 0x000fea000383ffff */
.L_x_79:
[----:B-1----:R1:W4:Y:S02]  /*a060*/  SYNCS.PHASECHK.TRANS64.TRYWAIT P0, [R4+URZ+0x1c860], R3 ;  /* 0x01c86003040075a7 */ /* 0x002324000800017f */
[----:B----4-:R-:W-:Y:S05]  /*a070*/  @!P0 NANOSLEEP.SYNCS 0x989680 ;  /* 0x009896800000895d */ /* 0x010fea0003900000 */
[----:B------:R-:W4:Y:S02]  /*a080*/  @!P0 SYNCS.PHASECHK.TRANS64 P0, [R4+URZ+0x1c860], R3 ;  /* 0x01c86003040085a7 */ /* 0x000f24000800007f */
[----:B----4-:R-:W-:Y:S05]  /*a090*/  @!P0 BRA `(.L_x_79) ;  /* 0xfffffffc00f08947 */ /* 0x010fea000383ffff */
[----:B------:R-:W-:Y:S05]  /*a0a0*/  BRA `(.L_x_136) ;  /* 0xffffffe000947947 */ /* 0x000fea000383ffff */
.L_x_84:
[----:B-1----:R1:W2:Y:S02]  /*a0b0*/  SYNCS.PHASECHK.TRANS64.TRYWAIT P0, [R5+URZ+0x1c820], R2 ;  /* 0x01c82002050075a7 */ /* 0x0022a4000800017f */
[----:B--2---:R-:W-:Y:S05]  /*a0c0*/  @!P0 NANOSLEEP.SYNCS 0x989680 ;  /* 0x009896800000895d */ /* 0x004fea0003900000 */
[----:B------:R-:W2:Y:S02]  /*a0d0*/  @!P0 SYNCS.PHASECHK.TRANS64 P0, [R5+URZ+0x1c820], R2 ;  /* 0x01c82002050085a7 */ /* 0x000ea4000800007f */
[----:B--2---:R-:W-:Y:S05]  /*a0e0*/  @!P0 BRA `(.L_x_84) ;  /* 0xfffffffc00f08947 */ /* 0x004fea000383ffff */
[----:B------:R-:W-:Y:S05]  /*a0f0*/  BRA `(.L_x_137) ;  /* 0xffffffe400147947 */ /* 0x000fea000383ffff */
.L_x_89:
[----:B-1----:R1:W2:Y:S02]  /*a100*/  SYNCS.PHASECHK.TRANS64.TRYWAIT P0, [R5+URZ+0x1c860], R6 ;  /* 0x01c86006050075a7 */ /* 0x0022a4000800017f */
[----:B--2---:R-:W-:Y:S05]  /*a110*/  @!P0 NANOSLEEP.SYNCS 0x989680 ;  /* 0x009896800000895d */ /* 0x004fea0003900000 */
[----:B------:R-:W2:Y:S02]  /*a120*/  @!P0 SYNCS.PHASECHK.TRANS64 P0, [R5+URZ+0x1c860], R6 ;  /* 0x01c86006050085a7 */ /* 0x000ea4000800007f */
[----:B--2---:R-:W-:Y:S05]  /*a130*/  @!P0 BRA `(.L_x_89) ;  /* 0xfffffffc00f08947 */ /* 0x004fea000383ffff */
[----:B------:R-:W-:Y:S05]  /*a140*/  BRA `(.L_x_138) ;  /* 0xffffffe400b47947 */ /* 0x000fea000383ffff */
.L_x_94:
[----:B-1----:R1:W2:Y:S02]  /*a150*/  SYNCS.PHASECHK.TRANS64.TRYWAIT P0, [R6+URZ+0x1c860], R7 ;  /* 0x01c86007060075a7 */ /* 0x0022a4000800017f */
[----:B--2---:R-:W-:Y:S05]  /*a160*/  @!P0 NANOSLEEP.SYNCS 0x989680 ;  /* 0x009896800000895d */ /* 0x004fea0003900000 */
[----:B------:R-:W2:Y:S02]  /*a170*/  @!P0 SYNCS.PHASECHK.TRANS64 P0, [R6+URZ+0x1c860], R7 ;  /* 0x01c86007060085a7 */ /* 0x000ea4000800007f */
[----:B--2---:R-:W-:Y:S05]  /*a180*/  @!P0 BRA `(.L_x_94) ;  /* 0xfffffffc00f08947 */ /* 0x004fea000383ffff */
[----:B------:R-:W-:Y:S05]  /*a190*/  BRA `(.L_x_139) ;  /* 0xffffffe800407947 */ /* 0x000fea000383ffff */
.L_x_99:
[----:B-1----:R1:W2:Y:S02]  /*a1a0*/  SYNCS.PHASECHK.TRANS64.TRYWAIT P0, [R6+URZ+0x1c820], R9 ;  /* 0x01c82009060075a7 */ /* 0x0022a4000800017f */
[----:B--2---:R-:W-:Y:S05]  /*a1b0*/  @!P0 NANOSLEEP.SYNCS 0x989680 ;  /* 0x009896800000895d */ /* 0x004fea0003900000 */
[----:B------:R-:W2:Y:S02]  /*a1c0*/  @!P0 SYNCS.PHASECHK.TRANS64 P0, [R6+URZ+0x1c820], R9 ;  /* 0x01c82009060085a7 */ /* 0x000ea4000800007f */
[----:B--2---:R-:W-:Y:S05]  /*a1d0*/  @!P0 BRA `(.L_x_99) ;  /* 0xfffffffc00f08947 */ /* 0x004fea000383ffff */
[----:B------:R-:W-:Y:S05]  /*a1e0*/  BRA `(.L_x_140) ;  /* 0xffffffe800dc7947 */ /* 0x000fea000383ffff */
.L_x_104:
[----:B-1----:R1:W2:Y:S02]  /*a1f0*/  SYNCS.PHASECHK.TRANS64.TRYWAIT P0, [R6+URZ+0x1c860], R5 ;  /* 0x01c86005060075a7 */ /* 0x0022a4000800017f */
[----:B--2---:R-:W-:Y:S05]  /*a200*/  @!P0 NANOSLEEP.SYNCS 0x989680 ;  /* 0x009896800000895d */ /* 0x004fea0003900000 */
[----:B------:R-:W2:Y:S02]  /*a210*/  @!P0 SYNCS.PHASECHK.TRANS64 P0, [R6+URZ+0x1c860], R5 ;  /* 0x01c86005060085a7 */ /* 0x000ea4000800007f */
[----:B--2---:R-:W-:Y:S05]  /*a220*/  @!P0 BRA `(.L_x_104) ;  /* 0xfffffffc00f08947 */ /* 0x004fea000383ffff */
[----:B------:R-:W-:Y:S05]  /*a230*/  BRA `(.L_x_141) ;  /* 0xffffffec00887947 */ /* 0x000fea000383ffff */
.L_x_110:
[----:B-1----:R1:W2:Y:S02]  /*a240*/  SYNCS.PHASECHK.TRANS64.TRYWAIT P4, [R6+URZ+0x1c820], R5 ;  /* 0x01c82005060075a7 */ /* 0x0022a4000808017f */
[----:B--2---:R-:W-:Y:S05]  /*a250*/  @!P4 NANOSLEEP.SYNCS 0x989680 ;  /* 0x009896800000c95d */ /* 0x004fea0003900000 */
[----:B------:R-:W2:Y:S02]  /*a260*/  @!P4 SYNCS.PHASECHK.TRANS64 P4, [R6+URZ+0x1c820], R5 ;  /* 0x01c820050600c5a7 */ /* 0x000ea4000808007f */
[----:B--2---:R-:W-:Y:S05]  /*a270*/  @!P4 BRA `(.L_x_110) ;  /* 0xfffffffc00f0c947 */ /* 0x004fea000383ffff */
[----:B------:R-:W-:Y:S05]  /*a280*/  BRA `(.L_x_142) ;  /* 0xfffffff0003c7947 */ /* 0x000fea000383ffff */
.L_x_117:
[----:B-1----:R1:W2:Y:S02]  /*a290*/  SYNCS.PHASECHK.TRANS64.TRYWAIT P4, [R6+URZ+0x1c820], R7 ;  /* 0x01c82007060075a7 */ /* 0x0022a4000808017f */
[----:B--2---:R-:W-:Y:S05]  /*a2a0*/  @!P4 NANOSLEEP.SYNCS 0x989680 ;  /* 0x009896800000c95d */ /* 0x004fea0003900000 */
[----:B------:R-:W2:Y:S02]  /*a2b0*/  @!P4 SYNCS.PHASECHK.TRANS64 P4, [R6+URZ+0x1c820], R7 ;  /* 0x01c820070600c5a7 */ /* 0x000ea4000808007f */
[----:B--2---:R-:W-:Y:S05]  /*a2c0*/  @!P4 BRA `(.L_x_117) ;  /* 0xfffffffc00f0c947 */ /* 0x004fea000383ffff */
[----:B------:R-:W-:Y:S05]  /*a2d0*/  BRA `(.L_x_143) ;  /* 0xfffffff400247947 */ /* 0x000fea000383ffff */
.L_x_144:
[----:B------:R-:W-:-:S00]  /*a2e0*/  BRA `(.L_x_144) ;  /* 0xfffffffc00fc7947 */ /* 0x000fc0000383ffff */
[----:B------:R-:W-:-:S00]  /*a2f0*/  NOP ;  /* 0x0000000000007918 */ /* 0x000fc00000000000 */
        /* <DEDUP_REMOVED lines=8> */
.L_x_145:


//--------------------- .nv.global.init           --------------------------
	.section	.nv.global.init,"aw",@progbits
.nv.global.init:
	.type		$str$24,@object
	.size		$str$24,($str$25 - $str$24)
$str$24:
        /*0000*/ 	.byte	0x28, 0x61, 0x64, 0x64, 0x72, 0x65, 0x73, 0x73, 0x20, 0x26, 0x20, 0x6d, 0x61, 0x73, 0x6b, 0x29
        /*0010*/ 	.byte	0x20, 0x3d, 0x3d, 0x20, 0x30, 0x00
	.type		$str$25,@object
	.size		$str$25,(__unnamed_1 - $str$25)
$str$25:
        /*0016*/ 	.byte	0x2f, 0x74, 0x6d, 0x70, 0x2f, 0x63, 0x75, 0x74, 0x6c, 0x61, 0x73, 0x73, 0x5f, 0x73, 0x77, 0x65
        /*0026*/ 	.byte	0x65, 0x70, 0x5f, 0x73, 0x72, 0x63, 0x2f, 0x69, 0x6e, 0x63, 0x6c, 0x75, 0x64, 0x65, 0x2f, 0x63
        /*0036*/ 	.byte	0x75, 0x74, 0x65, 0x2f, 0x70, 0x6f, 0x69, 0x6e, 0x74, 0x65, 0x72, 0x5f, 0x66, 0x6c, 0x61, 0x67
        /*0046*/ 	.byte	0x67, 0x65, 0x64, 0x2e, 0x68, 0x70, 0x70, 0x00
	.type		__unnamed_1,@object
	.size		__unnamed_1,(.L_0 - __unnamed_1)
__unnamed_1:
        /*004e*/ 	.byte	0x61, 0x75, 0x74, 0x6f, 0x20, 0x63, 0x75, 0x74, 0x65, 0x3a, 0x3a, 0x61, 0x73, 0x5f, 0x70, 0x6f
        /* <DEDUP_REMOVED lines=27> */
        /*020e*/ 	.byte	0x3e, 0x3e, 0x5d, 0x00
.L_0:


//--------------------- .nv.shared._ZN7cutlass13device_kernelINS_4fmha6kernel28FmhaKernelTmaWarpSpecializedINS1_10collective33FmhaBwdMainloopTmaWarpSpecializedINS_6half_tEfN4cute5tupleIJNS7_1CILi128EEESA_NS9_ILi32EEEEEENS4_16FusionBwdAdapterINS4_14ResidualFusionEEEJEEENS4_17FmhaBwdEpilogueKVIS6_fNS8_IJNS9_ILi64EEESB_SA_EEEEENS2_23TileSchedulerBwdAdapterINS2_23IndividualTileSchedulerEEEJEEEEEvNT_6ParamsE --------------------------
	.section	.nv.shared._ZN7cutlass13device_kernelINS_4fmha6kernel28FmhaKernelTmaWarpSpecializedINS1_10collective33FmhaBwdMainloopTmaWarpSpecializedINS_6half_tEfN4cute5tupleIJNS7_1CILi128EEESA_NS9_ILi32EEEEEENS4_16FusionBwdAdapterINS4_14ResidualFusionEEEJEEENS4_17FmhaBwdEpilogueKVIS6_fNS8_IJNS9_ILi64EEESB_SA_EEEEENS2_23TileSchedulerBwdAdapterINS2_23IndividualTileSchedulerEEEJEEEEEvNT_6ParamsE,"aw",@nobits
	.sectionflags	@""
	.align	16
	.zero		1024


//--------------------- .nv.shared.reserved.0     --------------------------
	.section	.nv.shared.reserved.0,"aw",@nobits
	.weak		__nv_reservedSMEM_offset_0_alias
	.size		__nv_reservedSMEM_offset_0_alias, 0, 0
	.other		__nv_reservedSMEM_offset_0_alias,@"STO_CUDA_RESERVED_SHARED STV_DEFAULT"
__nv_reservedSMEM_offset_0_alias:
	.zero		0


//--------------------- .nv.global                --------------------------
	.section	.nv.global,"aw",@nobits
.nv.global:
	.type		_ZN39_INTERNAL_28e3a946_4_k_cu_025daeee_39484cute1_E,@object
	.size		_ZN39_INTERNAL_28e3a946_4_k_cu_025daeee_39484cute1_E,(_ZN39_INTERNAL_28e3a946_4_k_cu_025daeee_39484cuda3std3__45__cpo6cbeginE - _ZN39_INTERNAL_28e3a946_4_k_cu_025daeee_39484cute1_E)
_ZN39_INTERNAL_28e3a946_4_k_cu_025daeee_39484cute1_E:
	.zero		1
	.type		_ZN39_INTERNAL_28e3a946_4_k_cu_025daeee_39484cuda3std3__45__cpo6cbeginE,@object
	.size		_ZN39_INTERNAL_28e3a946_4_k_cu_025daeee_39484cuda3std3__45__cpo6cbeginE,(_ZN39_INTERNAL_28e3a946_4_k_cu_025daeee_39484cuda3std3__48in_placeE - _ZN39_INTERNAL_28e3a946_4_k_cu_025daeee_39484cuda3std3__45__cpo6cbeginE)
_ZN39_INTERNAL_28e3a946_4_k_cu_025daeee_39484cuda3std3__45__cpo6cbeginE:
	.zero		1
	.type		_ZN39_INTERNAL_28e3a946_4_k_cu_025daeee_39484cuda3std3__48in_placeE,@object
	.size		_ZN39_INTERNAL_28e3a946_4_k_cu_025daeee_39484cuda3std3__48in_placeE,(_ZN39_INTERNAL_28e3a946_4_k_cu_025daeee_39484cuda3std6ranges3__45__cpo9iter_moveE - _ZN39_INTERNAL_28e3a946_4_k_cu_025daeee_39484cuda3std3__48in_placeE)
_ZN39_INTERNAL_28e3a946_4_k_cu_025daeee_39484cuda3std3__48in_placeE:
	.zero		1
	.type		_ZN39_INTERNAL_28e3a946_4_k_cu_025daeee_39484cuda3std6ranges3__45__cpo9iter_moveE,@object
	.size		_ZN39_INTERNAL_28e3a946_4_k_cu_025daeee_39484cuda3std6ranges3__45__cpo9iter_moveE,(_ZN39_INTERNAL_28e3a946_4_k_cu_025daeee_39484cuda3std3__45__cpo5beginE - _ZN39_INTERNAL_28e3a946_4_k_cu_025daeee_39484cuda3std6ranges3__45__cpo9iter_moveE)
_ZN39_INTERNAL_28e3a946_4_k_cu_025daeee_39484cuda3std6ranges3__45__cpo9iter_moveE:
	.zero		1
	.type		_ZN39_INTERNAL_28e3a946_4_k_cu_025daeee_39484cuda3std3__45__cpo5beginE,@object
	.size		_ZN39_INTERNAL_28e3a946_4_k_cu_025daeee_39484cuda3std3__45__cpo5beginE,(_ZN39_INTERNAL_28e3a946_4_k_cu_025daeee_39484cuda3std3__441_GLOBAL__N__28e3a946_4_k_cu_025daeee_39486ignoreE - _ZN39_INTERNAL_28e3a946_4_k_cu_025daeee_39484cuda3std3__45__cpo5beginE)
_ZN39_INTERNAL_28e3a946_4_k_cu_025daeee_39484cuda3std3__45__cpo5beginE:
	.zero		1
	.type		_ZN39_INTERNAL_28e3a946_4_k_cu_025daeee_39484cuda3std3__441_GLOBAL__N__28e3a946_4_k_cu_025daeee_39486ignoreE,@object
	.size		_ZN39_INTERNAL_28e3a946_4_k_cu_025daeee_39484cuda3std3__441_GLOBAL__N__28e3a946_4_k_cu_025daeee_39486ignoreE,(_ZN39_INTERNAL_28e3a946_4_k_cu_025daeee_39484cute7productE - _ZN39_INTERNAL_28e3a946_4_k_cu_025daeee_39484cuda3std3__441_GLOBAL__N__28e3a946_4_k_cu_025daeee_39486ignoreE)
_ZN39_INTERNAL_28e3a946_4_k_cu_025daeee_39484cuda3std3__441_GLOBAL__N__28e3a946_4_k_cu_025daeee_39486ignoreE:
	.zero		1
	.type		_ZN39_INTERNAL_28e3a946_4_k_cu_025daeee_39484cute7productE,@object
	.size		_ZN39_INTERNAL_28e3a946_4_k_cu_025daeee_39484cute7productE,(_ZN39_INTERNAL_28e3a946_4_k_cu_025daeee_39484cuda3std3__45__cpo3endE - _ZN39_INTERNAL_28e3a946_4_k_cu_025daeee_39484cute7productE)
_ZN39_INTERNAL_28e3a946_4_k_cu_025daeee_39484cute7productE:
	.zero		1
	.type		_ZN39_INTERNAL_28e3a946_4_k_cu_025daeee_39484cuda3std3__45__cpo3endE,@object
	.size		_ZN39_INTERNAL_28e3a946_4_k_cu_025daeee_39484cuda3std3__45__cpo3endE,(_ZN39_INTERNAL_28e3a946_4_k_cu_025daeee_39484cuda3std3__419piecewise_constructE - _ZN39_INTERNAL_28e3a946_4_k_cu_025daeee_39484cuda3std3__45__cpo3endE)
_ZN39_INTERNAL_28e3a946_4_k_cu_025daeee_39484cuda3std3__45__cpo3endE:
	.zero		1
	.type		_ZN39_INTERNAL_28e3a946_4_k_cu_025daeee_39484cuda3std3__419piecewise_constructE,@object
	.size		_ZN39_INTERNAL_28e3a946_4_k_cu_025daeee_39484cuda3std3__419piecewise_constructE,(_ZN39_INTERNAL_28e3a946_4_k_cu_025daeee_39484cuda3std3__45__cpo4cendE - _ZN39_INTERNAL_28e3a946_4_k_cu_025daeee_39484cuda3std3__419piecewise_constructE)
_ZN39_INTERNAL_28e3a946_4_k_cu_025daeee_39484cuda3std3__419piecewise_constructE:
	.zero		1
	.type		_ZN39_INTERNAL_28e3a946_4_k_cu_025daeee_39484cuda3std3__45__cpo4cendE,@object
	.size		_ZN39_INTERNAL_28e3a946_4_k_cu_025daeee_39484cuda3std3__45__cpo4cendE,(_ZN39_INTERNAL_28e3a946_4_k_cu_025daeee_39484cuda3std6ranges3__45__cpo4swapE - _ZN39_INTERNAL_28e3a946_4_k_cu_025daeee_39484cuda3std3__45__cpo4cendE)
_ZN39_INTERNAL_28e3a946_4_k_cu_025daeee_39484cuda3std3__45__cpo4cendE:
	.zero		1
	.type		_ZN39_INTERNAL_28e3a946_4_k_cu_025daeee_39484cuda3std6ranges3__45__cpo4swapE,@object
	.size		_ZN39_INTERNAL_28e3a946_4_k_cu_025daeee_39484cuda3std6ranges3__45__cpo4swapE,(.L_8 - _ZN39_INTERNAL_28e3a946_4_k_cu_025daeee_39484cuda3std6ranges3__45__cpo4swapE)
_ZN39_INTERNAL_28e3a946_4_k_cu_025daeee_39484cuda3std6ranges3__45__cpo4swapE:
	.zero		1
.L_8:


//--------------------- .nv.constant0._ZN7cutlass13device_kernelINS_4fmha6kernel28FmhaKernelTmaWarpSpecializedINS1_10collective33FmhaBwdMainloopTmaWarpSpecializedINS_6half_tEfN4cute5tupleIJNS7_1CILi128EEESA_NS9_ILi32EEEEEENS4_16FusionBwdAdapterINS4_14ResidualFusionEEEJEEENS4_17FmhaBwdEpilogueKVIS6_fNS8_IJNS9_ILi64EEESB_SA_EEEEENS2_23TileSchedulerBwdAdapterINS2_23IndividualTileSchedulerEEEJEEEEEvNT_6ParamsE --------------------------
	.section	.nv.constant0._ZN7cutlass13device_kernelINS_4fmha6kernel28FmhaKernelTmaWarpSpecializedINS1_10collective33FmhaBwdMainloopTmaWarpSpecializedINS_6half_tEfN4cute5tupleIJNS7_1CILi128EEESA_NS9_ILi32EEEEEENS4_16FusionBwdAdapterINS4_14ResidualFusionEEEJEEENS4_17FmhaBwdEpilogueKVIS6_fNS8_IJNS9_ILi64EEESB_SA_EEEEENS2_23TileSchedulerBwdAdapterINS2_23IndividualTileSchedulerEEEJEEEEEvNT_6ParamsE,"a",@progbits
	.sectionflags	@""
	.align	4
.nv.constant0._ZN7cutlass13device_kernelINS_4fmha6kernel28FmhaKernelTmaWarpSpecializedINS1_10collective33FmhaBwdMainloopTmaWarpSpecializedINS_6half_tEfN4cute5tupleIJNS7_1CILi128EEESA_NS9_ILi32EEEEEENS4_16FusionBwdAdapterINS4_14ResidualFusionEEEJEEENS4_17FmhaBwdEpilogueKVIS6_fNS8_IJNS9_ILi64EEESB_SA_EEEEENS2_23TileSchedulerBwdAdapterINS2_23IndividualTileSchedulerEEEJEEEEEvNT_6ParamsE:
	.zero		4352


//--------------------- SYMBOLS --------------------------

	.type		.nv.reservedSmem.offset0,@object
	.size		.nv.reservedSmem.offset0,0x4
	.type		__assertfail,@function
